	.target	sm_90a

	.elftype	@"ET_EXEC"


//--------------------- .note.nv.tkinfo           --------------------------
	.section	.note.nv.tkinfo,"",@"SHT_NOTE"
	.sectionflags	@"SHF_NOTE_NV_TKINFO"
	.tkinfo
        /*0018*/ 	.word	0x00000002
        /*0030*/ 	.string	""
        /*0030*/ 	.string	"ptxas"
        /*0030*/ 	.string	"Cuda compilation tools, release 13.0, V13.0.88"
        /*0030*/ 	.string	"Build cuda_13.0.r13.0/compiler.36424714_0"
        /*0030*/ 	.string	"-arch sm_90a -m 64 "



//--------------------- .note.nv.cuinfo           --------------------------
	.section	.note.nv.cuinfo,"",@"SHT_NOTE"
	.sectionflags	@"SHF_NOTE_NV_CUINFO"
        /*0018*/ 	.short	0x0002
        /*001a*/ 	.short	0x005a
        /*001c*/ 	.short	0x0082
	.zero		2


//--------------------- .nv.info                  --------------------------
	.section	.nv.info,"",@"SHT_CUDA_INFO"
	.align	4


	//----- nvinfo : EIATTR_REGCOUNT
	.align		4
        /*0000*/ 	.byte	0x04, 0x2f
        /*0002*/ 	.short	(.L_15 - .L_14)
	.align		4
.L_14:
        /*0004*/ 	.word	index@(_ZN7cutlass13device_kernelINS_4gemm6kernel13GemmUniversalIN4cute5tupleIJiiiiEEENS1_10collective13CollectiveMmaINS1_34MainloopSm90TmaGmmaWarpSpecializedILi6ENS5_IJNS4_1CILi1EEESB_SB_EEENS1_32KernelTmaWarpSpecializedPingpongEEENS5_IJNSA_ILi64EEENSA_ILi256EEENSA_ILi32EEEEEENS_10bfloat16_tENS5_IJlSB_lEEESJ_SK_NS4_8TiledMMAINS4_8MMA_AtomIJNS4_4SM904GMMA28MMA_64x256x16_F32BF16BF16_SSILNSO_5MajorE0ELSQ_0ELNSO_7ScaleInE1ELSR_1EEEEEENS4_6LayoutISC_NS5_IJNSA_ILi0EEESV_SV_EEEEENS5_IJNS4_10UnderscoreESY_SY_EEEEENS4_13SM90_TMA_LOADENS4_14ComposedLayoutINS4_7SwizzleILi2ELi4ELi3EEENS4_18smem_ptr_flag_bitsILi16EEENSU_INS5_IJNSA_ILi8EEESH_EEENS5_IJSH_SB_EEEEEEEvNS4_8identityES11_S1B_vS1C_EENS_8epilogue10collective6detail29Sm90TmaWarpSpecializedAdapterINS1F_15DefaultEpilogueISJ_SK_SK_NS1E_6thread17LinearCombinationISJ_Li1EffLNS1J_9ScaleType4KindE0ELNS_15FloatRoundStyleE2ESJ_EENS1_15EpilogueDefaultEEEEEvvEEEEvNT_6ParamsE)
        /*0008*/ 	.word	0x000000a8


	//----- nvinfo : EIATTR_FRAME_SIZE
	.align		4
.L_15:
        /*000c*/ 	.byte	0x04, 0x11
        /*000e*/ 	.short	(.L_17 - .L_16)
	.align		4
.L_16:
        /*0010*/ 	.word	index@(_ZN7cutlass13device_kernelINS_4gemm6kernel13GemmUniversalIN4cute5tupleIJiiiiEEENS1_10collective13CollectiveMmaINS1_34MainloopSm90TmaGmmaWarpSpecializedILi6ENS5_IJNS4_1CILi1EEESB_SB_EEENS1_32KernelTmaWarpSpecializedPingpongEEENS5_IJNSA_ILi64EEENSA_ILi256EEENSA_ILi32EEEEEENS_10bfloat16_tENS5_IJlSB_lEEESJ_SK_NS4_8TiledMMAINS4_8MMA_AtomIJNS4_4SM904GMMA28MMA_64x256x16_F32BF16BF16_SSILNSO_5MajorE0ELSQ_0ELNSO_7ScaleInE1ELSR_1EEEEEENS4_6LayoutISC_NS5_IJNSA_ILi0EEESV_SV_EEEEENS5_IJNS4_10UnderscoreESY_SY_EEEEENS4_13SM90_TMA_LOADENS4_14ComposedLayoutINS4_7SwizzleILi2ELi4ELi3EEENS4_18smem_ptr_flag_bitsILi16EEENSU_INS5_IJNSA_ILi8EEESH_EEENS5_IJSH_SB_EEEEEEEvNS4_8identityES11_S1B_vS1C_EENS_8epilogue10collective6detail29Sm90TmaWarpSpecializedAdapterINS1F_15DefaultEpilogueISJ_SK_SK_NS1E_6thread17LinearCombinationISJ_Li1EffLNS1J_9ScaleType4KindE0ELNS_15FloatRoundStyleE2ESJ_EENS1_15EpilogueDefaultEEEEEvvEEEEvNT_6ParamsE)
        /*0014*/ 	.word	0x00000008


	//----- nvinfo : EIATTR_MIN_STACK_SIZE
	.align		4
.L_17:
        /*0018*/ 	.byte	0x04, 0x12
        /*001a*/ 	.short	(.L_19 - .L_18)
	.align		4
.L_18:
        /*001c*/ 	.word	index@(_ZN7cutlass13device_kernelINS_4gemm6kernel13GemmUniversalIN4cute5tupleIJiiiiEEENS1_10collective13CollectiveMmaINS1_34MainloopSm90TmaGmmaWarpSpecializedILi6ENS5_IJNS4_1CILi1EEESB_SB_EEENS1_32KernelTmaWarpSpecializedPingpongEEENS5_IJNSA_ILi64EEENSA_ILi256EEENSA_ILi32EEEEEENS_10bfloat16_tENS5_IJlSB_lEEESJ_SK_NS4_8TiledMMAINS4_8MMA_AtomIJNS4_4SM904GMMA28MMA_64x256x16_F32BF16BF16_SSILNSO_5MajorE0ELSQ_0ELNSO_7ScaleInE1ELSR_1EEEEEENS4_6LayoutISC_NS5_IJNSA_ILi0EEESV_SV_EEEEENS5_IJNS4_10UnderscoreESY_SY_EEEEENS4_13SM90_TMA_LOADENS4_14ComposedLayoutINS4_7SwizzleILi2ELi4ELi3EEENS4_18smem_ptr_flag_bitsILi16EEENSU_INS5_IJNSA_ILi8EEESH_EEENS5_IJSH_SB_EEEEEEEvNS4_8identityES11_S1B_vS1C_EENS_8epilogue10collective6detail29Sm90TmaWarpSpecializedAdapterINS1F_15DefaultEpilogueISJ_SK_SK_NS1E_6thread17LinearCombinationISJ_Li1EffLNS1J_9ScaleType4KindE0ELNS_15FloatRoundStyleE2ESJ_EENS1_15EpilogueDefaultEEEEEvvEEEEvNT_6ParamsE)
        /*0020*/ 	.word	0x00000008
.L_19:


//--------------------- .nv.compat                --------------------------
	.section	.nv.compat,"",@"SHT_CUDA_COMPAT_INFO"
	.align	4
        /*0000*/ 	.byte	0x02, 0x09, 0x01, 0x00, 0x02, 0x02, 0x04, 0x00, 0x02, 0x05, 0x05, 0x00, 0x03, 0x07, 0x01, 0x01
        /*0010*/ 	.byte	0x02, 0x03, 0x01, 0x00, 0x02, 0x06, 0x01, 0x00, 0x04, 0x0b, 0x08, 0x00, 0x00, 0x00, 0x00, 0x00
        /*0020*/ 	.byte	0x00, 0x00, 0x00, 0x00


//--------------------- .nv.info._ZN7cutlass13device_kernelINS_4gemm6kernel13GemmUniversalIN4cute5tupleIJiiiiEEENS1_10collective13CollectiveMmaINS1_34MainloopSm90TmaGmmaWarpSpecializedILi6ENS5_IJNS4_1CILi1EEESB_SB_EEENS1_32KernelTmaWarpSpecializedPingpongEEENS5_IJNSA_ILi64EEENSA_ILi256EEENSA_ILi32EEEEEENS_10bfloat16_tENS5_IJlSB_lEEESJ_SK_NS4_8TiledMMAINS4_8MMA_AtomIJNS4_4SM904GMMA28MMA_64x256x16_F32BF16BF16_SSILNSO_5MajorE0ELSQ_0ELNSO_7ScaleInE1ELSR_1EEEEEENS4_6LayoutISC_NS5_IJNSA_ILi0EEESV_SV_EEEEENS5_IJNS4_10UnderscoreESY_SY_EEEEENS4_13SM90_TMA_LOADENS4_14ComposedLayoutINS4_7SwizzleILi2ELi4ELi3EEENS4_18smem_ptr_flag_bitsILi16EEENSU_INS5_IJNSA_ILi8EEESH_EEENS5_IJSH_SB_EEEEEEEvNS4_8identityES11_S1B_vS1C_EENS_8epilogue10collective6detail29Sm90TmaWarpSpecializedAdapterINS1F_15DefaultEpilogueISJ_SK_SK_NS1E_6thread17LinearCombinationISJ_Li1EffLNS1J_9ScaleType4KindE0ELNS_15FloatRoundStyleE2ESJ_EENS1_15EpilogueDefaultEEEEEvvEEEEvNT_6ParamsE --------------------------
	.section	.nv.info._ZN7cutlass13device_kernelINS_4gemm6kernel13GemmUniversalIN4cute5tupleIJiiiiEEENS1_10collective13CollectiveMmaINS1_34MainloopSm90TmaGmmaWarpSpecializedILi6ENS5_IJNS4_1CILi1EEESB_SB_EEENS1_32KernelTmaWarpSpecializedPingpongEEENS5_IJNSA_ILi64EEENSA_ILi256EEENSA_ILi32EEEEEENS_10bfloat16_tENS5_IJlSB_lEEESJ_SK_NS4_8TiledMMAINS4_8MMA_AtomIJNS4_4SM904GMMA28MMA_64x256x16_F32BF16BF16_SSILNSO_5MajorE0ELSQ_0ELNSO_7ScaleInE1ELSR_1EEEEEENS4_6LayoutISC_NS5_IJNSA_ILi0EEESV_SV_EEEEENS5_IJNS4_10UnderscoreESY_SY_EEEEENS4_13SM90_TMA_LOADENS4_14ComposedLayoutINS4_7SwizzleILi2ELi4ELi3EEENS4_18smem_ptr_flag_bitsILi16EEENSU_INS5_IJNSA_ILi8EEESH_EEENS5_IJSH_SB_EEEEEEEvNS4_8identityES11_S1B_vS1C_EENS_8epilogue10collective6detail29Sm90TmaWarpSpecializedAdapterINS1F_15DefaultEpilogueISJ_SK_SK_NS1E_6thread17LinearCombinationISJ_Li1EffLNS1J_9ScaleType4KindE0ELNS_15FloatRoundStyleE2ESJ_EENS1_15EpilogueDefaultEEEEEvvEEEEvNT_6ParamsE,"",@"SHT_CUDA_INFO"
	.sectionflags	@""
	.align	4


	//----- nvinfo : EIATTR_CUDA_API_VERSION
	.align		4
        /*0000*/ 	.byte	0x04, 0x37
        /*0002*/ 	.short	(.L_21 - .L_20)
.L_20:
        /*0004*/ 	.word	0x00000082


	//----- nvinfo : EIATTR_KPARAM_INFO
	.align		4
.L_21:
        /*0008*/ 	.byte	0x04, 0x17
        /*000a*/ 	.short	(.L_23 - .L_22)
.L_22:
        /*000c*/ 	.word	0x00000000
        /*0010*/ 	.short	0x0000
        /*0012*/ 	.short	0x0070
        /*0014*/ 	.byte	0x00, 0xf0, 0x01, 0x10


	//----- nvinfo : EIATTR_SPARSE_MMA_MASK
	.align		4
.L_23:
        /*0018*/ 	.byte	0x03, 0x50
        /*001a*/ 	.short	0x0000


	//----- nvinfo : EIATTR_MAXREG_COUNT
	.align		4
        /*001c*/ 	.byte	0x03, 0x1b
        /*001e*/ 	.short	0x00a8


	//----- nvinfo : EIATTR_NUM_BARRIERS
	.align		4
        /*0020*/ 	.byte	0x02, 0x4c
        /*0022*/ 	.byte	0x01
	.zero		1


	//----- nvinfo : EIATTR_EXTERNS
	.align		4
        /*0024*/ 	.byte	0x04, 0x0f
        /*0026*/ 	.short	(.L_25 - .L_24)


	//   ....[0]....
	.align		4
.L_24:
        /*0028*/ 	.word	index@(__assertfail)


	//----- nvinfo : EIATTR_ANNOTATIONS
	.align		4
.L_25:
        /*002c*/ 	.byte	0x04, 0x55
        /*002e*/ 	.short	(.L_27 - .L_26)


	//   ....[0]....
.L_26:
        /*0030*/ 	.word	0x00000001
        /*0034*/ 	.byte	0x10, 0x0b, 0x00, 0x00, 0x01, 0x00, 0x00, 0x00, 0xc0, 0x9a, 0x00, 0x00, 0x01, 0x00, 0x00, 0x00
        /*0044*/ 	.byte	0xd0, 0xa6, 0x00, 0x00


	//----- nvinfo : EIATTR_MERCURY_ISA_VERSION
	.align		4
.L_27:
        /*0048*/ 	.byte	0x03, 0x5f
        /*004a*/ 	.short	0x0101


	//----- nvinfo : EIATTR_INT_WARP_WIDE_INSTR_OFFSETS
	.align		4
        /*004c*/ 	.byte	0x04, 0x31
        /*004e*/ 	.short	(.L_29 - .L_28)


	//   ....[0]....
.L_28:
        /*0050*/ 	.word	0x00000420


	//   ....[1]....
        /*0054*/ 	.word	0x00000440


	//   ....[2]....
        /*0058*/ 	.word	0x000004c0


	//   ....[3]....
        /*005c*/ 	.word	0x000004d0


	//   ....[4]....
        /*0060*/ 	.word	0x000004e0


	//   ....[5]....
        /*0064*/ 	.word	0x00000500


	//   ....[6]....
        /*0068*/ 	.word	0x00000590


	//   ....[7]....
        /*006c*/ 	.word	0x000005b0


	//----- nvinfo : EIATTR_COOP_GROUP_MASK_REGIDS
	.align		4
.L_29:
        /*0070*/ 	.byte	0x04, 0x29
        /*0072*/ 	.short	(.L_31 - .L_30)


	//   ....[0]....
.L_30:
        /*0074*/ 	.word	0xffffffff


	//   ....[1]....
        /*0078*/ 	.word	0xffffffff


	//   ....[2]....
        /*007c*/ 	.word	0xffffffff


	//   ....[3]....
        /*0080*/ 	.word	0xffffffff


	//   ....[4]....
        /*0084*/ 	.word	0xffffffff


	//   ....[5]....
        /*0088*/ 	.word	0xffffffff


	//----- nvinfo : EIATTR_COOP_GROUP_INSTR_OFFSETS
	.align		4
.L_31:
        /*008c*/ 	.byte	0x04, 0x28
        /*008e*/ 	.short	(.L_33 - .L_32)


	//   ....[0]....
.L_32:
        /*0090*/ 	.word	0x00000070


	//   ....[1]....
        /*0094*/ 	.word	0x00000080


	//   ....[2]....
        /*0098*/ 	.word	0x00000140


	//   ....[3]....
        /*009c*/ 	.word	0x00000310


	//   ....[4]....
        /*00a0*/ 	.word	0x00000350


	//   ....[5]....
        /*00a4*/ 	.word	0x000003a0


	//----- nvinfo : EIATTR_REG_RECONFIG
	.align		4
.L_33:
        /*00a8*/ 	.byte	0x01, 0x54
	.zero		2


	//----- nvinfo : EIATTR_SYSCALL_OFFSETS
	.align		4
        /*00ac*/ 	.byte	0x04, 0x46
        /*00ae*/ 	.short	(.L_35 - .L_34)


	//   ....[0]....
.L_34:
        /*00b0*/ 	.word	0x000015c0


	//----- nvinfo : EIATTR_MBARRIER_INSTR_OFFSETS
	.align		4
.L_35:
        /*00b4*/ 	.byte	0x04, 0x39
        /*00b6*/ 	.short	(.L_37 - .L_36)


	//   ....[0]....
.L_36:
        /*00b8*/ 	.word	0x00000240
        /*00bc*/ 	.word	0x000000ff
        /*00c0*/ 	.word	0x00000000
        /*00c4*/ 	.short	0x0100
        /*00c6*/ 	.byte	0x08
	.zero		1


	//   ....[1]....
        /*00c8*/ 	.word	0x00000250
        /*00cc*/ 	.word	0x000000ff
        /*00d0*/ 	.word	0x00000030
        /*00d4*/ 	.short	0x0100
        /*00d6*/ 	.byte	0x08
	.zero		1


	//   ....[2]....
        /*00d8*/ 	.word	0x00000260
        /*00dc*/ 	.word	0x000000ff
        /*00e0*/ 	.word	0x00000008
        /*00e4*/ 	.short	0x0100
        /*00e6*/ 	.byte	0x08
	.zero		1


	//   ....[3]....
        /*00e8*/ 	.word	0x00000270
        /*00ec*/ 	.word	0x000000ff
        /*00f0*/ 	.word	0x00000038
        /*00f4*/ 	.short	0x0100
        /*00f6*/ 	.byte	0x08
	.zero		1


	//   ....[4]....
        /*00f8*/ 	.word	0x00000280
        /*00fc*/ 	.word	0x000000ff
        /*0100*/ 	.word	0x00000010
        /*0104*/ 	.short	0x0100
        /*0106*/ 	.byte	0x08
	.zero		1


	//   ....[5]....
        /*0108*/ 	.word	0x00000290
        /*010c*/ 	.word	0x000000ff
        /*0110*/ 	.word	0x00000040
        /*0114*/ 	.short	0x0100
        /*0116*/ 	.byte	0x08
	.zero		1


	//   ....[6]....
        /*0118*/ 	.word	0x000002a0
        /*011c*/ 	.word	0x000000ff
        /*0120*/ 	.word	0x00000018
        /*0124*/ 	.short	0x0100
        /*0126*/ 	.byte	0x08
	.zero		1


	//   ....[7]....
        /*0128*/ 	.word	0x000002b0
        /*012c*/ 	.word	0x000000ff
        /*0130*/ 	.word	0x00000048
        /*0134*/ 	.short	0x0100
        /*0136*/ 	.byte	0x08
	.zero		1


	//   ....[8]....
        /*0138*/ 	.word	0x000002c0
        /*013c*/ 	.word	0x000000ff
        /*0140*/ 	.word	0x00000020
        /*0144*/ 	.short	0x0100
        /*0146*/ 	.byte	0x08
	.zero		1


	//   ....[9]....
        /*0148*/ 	.word	0x000002d0
        /*014c*/ 	.word	0x000000ff
        /*0150*/ 	.word	0x00000050
        /*0154*/ 	.short	0x0100
        /*0156*/ 	.byte	0x08
	.zero		1


	//   ....[10]....
        /*0158*/ 	.word	0x000002e0
        /*015c*/ 	.word	0x000000ff
        /*0160*/ 	.word	0x00000028
        /*0164*/ 	.short	0x0100
        /*0166*/ 	.byte	0x08
	.zero		1


	//   ....[11]....
        /*0168*/ 	.word	0x000002f0
        /*016c*/ 	.word	0x000000ff
        /*0170*/ 	.word	0x00000058
        /*0174*/ 	.short	0x0100
        /*0176*/ 	.byte	0x08
	.zero		1


	//   ....[12]....
        /*0178*/ 	.word	0x000005f0
        /*017c*/ 	.word	0x000000ff
        /*0180*/ 	.word	0x00000090
        /*0184*/ 	.short	0x0100
        /*0186*/ 	.byte	0x08
	.zero		1


	//   ....[13]....
        /*0188*/ 	.word	0x00000660
        /*018c*/ 	.word	0x000000ff
        /*0190*/ 	.word	0x00000098
        /*0194*/ 	.short	0x0100
        /*0196*/ 	.byte	0x08
	.zero		1


	//   ....[14]....
        /*0198*/ 	.word	0x00000680
        /*019c*/ 	.word	0x000000ff
        /*01a0*/ 	.word	0x00000070
        /*01a4*/ 	.short	0x0100
        /*01a6*/ 	.byte	0x09
	.zero		1


	//   ....[15]....
        /*01a8*/ 	.word	0x00000690
        /*01ac*/ 	.word	0x000000ff
        /*01b0*/ 	.word	0x00000078
        /*01b4*/ 	.short	0x0100
        /*01b6*/ 	.byte	0x09
	.zero		1


	//   ....[16]....
        /*01b8*/ 	.word	0x000006a0
        /*01bc*/ 	.word	0x000000ff
        /*01c0*/ 	.word	0x00000080
        /*01c4*/ 	.short	0x0100
        /*01c6*/ 	.byte	0x09
	.zero		1


	//   ....[17]....
        /*01c8*/ 	.word	0x000006b0
        /*01cc*/ 	.word	0x000000ff
        /*01d0*/ 	.word	0x00000088
        /*01d4*/ 	.short	0x0100
        /*01d6*/ 	.byte	0x09
	.zero		1


	//   ....[18]....
        /*01d8*/ 	.word	0x000014a0
        /*01dc*/ 	.word	0x0000009d
        /*01e0*/ 	.word	0x00000000
        /*01e4*/ 	.short	0x010a
        /*01e6*/ 	.byte	0x2a
	.zero		1


	//   ....[19]....
        /*01e8*/ 	.word	0x00001640
        /*01ec*/ 	.word	0x00000003
        /*01f0*/ 	.word	0x00000000
        /*01f4*/ 	.short	0x010a
        /*01f6*/ 	.byte	0x3f
	.zero		1


	//   ....[20]....
        /*01f8*/ 	.word	0x000016a0
        /*01fc*/ 	.word	0x00000003
        /*0200*/ 	.word	0x00000000
        /*0204*/ 	.short	0x010a
        /*0206*/ 	.byte	0x3f
	.zero		1


	//   ....[21]....
        /*0208*/ 	.word	0x00001910
        /*020c*/ 	.word	0x000000ff
        /*0210*/ 	.word	0x00000000
        /*0214*/ 	.short	0x010a
        /*0216*/ 	.byte	0x04
	.zero		1


	//   ....[22]....
        /*0218*/ 	.word	0x00001950
        /*021c*/ 	.word	0x000000ff
        /*0220*/ 	.word	0x00000000
        /*0224*/ 	.short	0x010a
        /*0226*/ 	.byte	0x04
	.zero		1


	//   ....[23]....
        /*0228*/ 	.word	0x00001ac0
        /*022c*/ 	.word	0x000000ff
        /*0230*/ 	.word	0x00000000
        /*0234*/ 	.short	0x0101
        /*0236*/ 	.byte	0x04
	.zero		1


	//   ....[24]....
        /*0238*/ 	.word	0x00001bb0
        /*023c*/ 	.word	0x0000009e
        /*0240*/ 	.word	0x00000000
        /*0244*/ 	.short	0x0101
        /*0246*/ 	.byte	0x2d
	.zero		1


	//   ....[25]....
        /*0248*/ 	.word	0x00001c80
        /*024c*/ 	.word	0x000000ff
        /*0250*/ 	.word	0x00000000
        /*0254*/ 	.short	0x0101
        /*0256*/ 	.byte	0x06
	.zero		1


	//   ....[26]....
        /*0258*/ 	.word	0x00001d30
        /*025c*/ 	.word	0x0000009d
        /*0260*/ 	.word	0x00000010
        /*0264*/ 	.short	0x010a
        /*0266*/ 	.byte	0x2a
	.zero		1


	//   ....[27]....
        /*0268*/ 	.word	0x00009ae0
        /*026c*/ 	.word	0x000000a0
        /*0270*/ 	.word	0x00000000
        /*0274*/ 	.short	0x0101
        /*0276*/ 	.byte	0x2d
	.zero		1


	//   ....[28]....
        /*0278*/ 	.word	0x0000a440
        /*027c*/ 	.word	0x0000000a
        /*0280*/ 	.word	0x00000030
        /*0284*/ 	.short	0x010a
        /*0286*/ 	.byte	0x3f
	.zero		1


	//   ....[29]....
        /*0288*/ 	.word	0x0000a7e0
        /*028c*/ 	.word	0x00000005
        /*0290*/ 	.word	0x00000098
        /*0294*/ 	.short	0x0101
        /*0296*/ 	.byte	0x3f
	.zero		1


	//   ....[30]....
        /*0298*/ 	.word	0x0000af60
        /*029c*/ 	.word	0x00000009
        /*02a0*/ 	.word	0x00000000
        /*02a4*/ 	.short	0x010a
        /*02a6*/ 	.byte	0x3f
	.zero		1


	//   ....[31]....
        /*02a8*/ 	.word	0x0000afe0
        /*02ac*/ 	.word	0x00000008
        /*02b0*/ 	.word	0x00000000
        /*02b4*/ 	.short	0x010a
        /*02b6*/ 	.byte	0x3f
	.zero		1


	//   ....[32]....
        /*02b8*/ 	.word	0x0000b070
        /*02bc*/ 	.word	0x00000009
        /*02c0*/ 	.word	0x00000000
        /*02c4*/ 	.short	0x010a
        /*02c6*/ 	.byte	0x3f
	.zero		1


	//   ....[33]....
        /*02c8*/ 	.word	0x0000b100
        /*02cc*/ 	.word	0x00000008
        /*02d0*/ 	.word	0x00000000
        /*02d4*/ 	.short	0x010a
        /*02d6*/ 	.byte	0x3f
	.zero		1


	//   ....[34]....
        /*02d8*/ 	.word	0x0000b190
        /*02dc*/ 	.word	0x0000000b
        /*02e0*/ 	.word	0x00000000
        /*02e4*/ 	.short	0x010a
        /*02e6*/ 	.byte	0x3f
	.zero		1


	//   ....[35]....
        /*02e8*/ 	.word	0x0000b220
        /*02ec*/ 	.word	0x00000003
        /*02f0*/ 	.word	0x00000000
        /*02f4*/ 	.short	0x010a
        /*02f6*/ 	.byte	0x3f
	.zero		1


	//   ....[36]....
        /*02f8*/ 	.word	0x0000b280
        /*02fc*/ 	.word	0x0000009f
        /*0300*/ 	.word	0x00000000
        /*0304*/ 	.short	0x010a
        /*0306*/ 	.byte	0x3f
	.zero		1


	//   ....[37]....
        /*0308*/ 	.word	0x0000b2d0
        /*030c*/ 	.word	0x00000003
        /*0310*/ 	.word	0x00000000
        /*0314*/ 	.short	0x010a
        /*0316*/ 	.byte	0x3f
	.zero		1


	//   ....[38]....
        /*0318*/ 	.word	0x0000b330
        /*031c*/ 	.word	0x00000004
        /*0320*/ 	.word	0x00000000
        /*0324*/ 	.short	0x010a
        /*0326*/ 	.byte	0x3f
	.zero		1


	//   ....[39]....
        /*0328*/ 	.word	0x0000b380
        /*032c*/ 	.word	0x0000009f
        /*0330*/ 	.word	0x00000010
        /*0334*/ 	.short	0x010a
        /*0336*/ 	.byte	0x3f
	.zero		1


	//   ....[40]....
        /*0338*/ 	.word	0x0000b450
        /*033c*/ 	.word	0x0000000a
        /*0340*/ 	.word	0x00000030
        /*0344*/ 	.short	0x010a
        /*0346*/ 	.byte	0x3f
	.zero		1


	//   ....[41]....
        /*0348*/ 	.word	0x0000b520
        /*034c*/ 	.word	0x00000009
        /*0350*/ 	.word	0x00000000
        /*0354*/ 	.short	0x010a
        /*0356*/ 	.byte	0x3f
	.zero		1


	//   ....[42]....
        /*0358*/ 	.word	0x0000b570
        /*035c*/ 	.word	0x00000008
        /*0360*/ 	.word	0x00000000
        /*0364*/ 	.short	0x010a
        /*0366*/ 	.byte	0x3f
	.zero		1


	//   ....[43]....
        /*0368*/ 	.word	0x0000b5c0
        /*036c*/ 	.word	0x00000009
        /*0370*/ 	.word	0x00000000
        /*0374*/ 	.short	0x010a
        /*0376*/ 	.byte	0x3f
	.zero		1


	//   ....[44]....
        /*0378*/ 	.word	0x0000b610
        /*037c*/ 	.word	0x00000008
        /*0380*/ 	.word	0x00000000
        /*0384*/ 	.short	0x010a
        /*0386*/ 	.byte	0x3f
	.zero		1


	//   ....[45]....
        /*0388*/ 	.word	0x0000b660
        /*038c*/ 	.word	0x0000000b
        /*0390*/ 	.word	0x00000000
        /*0394*/ 	.short	0x010a
        /*0396*/ 	.byte	0x3f
	.zero		1


	//----- nvinfo : EIATTR_NUM_MBARRIERS
	.align		4
.L_37:
        /*0398*/ 	.byte	0x03, 0x38
        /*039a*/ 	.short	0x0012


	//----- nvinfo : EIATTR_EXIT_INSTR_OFFSETS
	.align		4
        /*039c*/ 	.byte	0x04, 0x1c
        /*039e*/ 	.short	(.L_39 - .L_38)


	//   ....[0]....
.L_38:
        /*03a0*/ 	.word	0x000011c0


	//   ....[1]....
        /*03a4*/ 	.word	0x00001220


	//   ....[2]....
        /*03a8*/ 	.word	0x0000a170


	//   ....[3]....
        /*03ac*/ 	.word	0x0000a1a0


	//   ....[4]....
        /*03b0*/ 	.word	0x0000b270


	//----- nvinfo : EIATTR_MAX_THREADS
	.align		4
.L_39:
        /*03b4*/ 	.byte	0x04, 0x05
        /*03b6*/ 	.short	(.L_41 - .L_40)
.L_40:
        /*03b8*/ 	.word	0x00000180
        /*03bc*/ 	.word	0x00000001
        /*03c0*/ 	.word	0x00000001


	//----- nvinfo : EIATTR_CRS_STACK_SIZE
	.align		4
.L_41:
        /*03c4*/ 	.byte	0x04, 0x1e
        /*03c6*/ 	.short	(.L_43 - .L_42)
.L_42:
        /*03c8*/ 	.word	0x00000000


	//----- nvinfo : EIATTR_CBANK_PARAM_SIZE
	.align		4
.L_43:
        /*03cc*/ 	.byte	0x03, 0x19
        /*03ce*/ 	.short	0x0470


	//----- nvinfo : EIATTR_PARAM_CBANK
	.align		4
        /*03d0*/ 	.byte	0x04, 0x0a
        /*03d2*/ 	.short	(.L_45 - .L_44)
	.align		4
.L_44:
        /*03d4*/ 	.word	index@(.nv.constant0._ZN7cutlass13device_kernelINS_4gemm6kernel13GemmUniversalIN4cute5tupleIJiiiiEEENS1_10collective13CollectiveMmaINS1_34MainloopSm90TmaGmmaWarpSpecializedILi6ENS5_IJNS4_1CILi1EEESB_SB_EEENS1_32KernelTmaWarpSpecializedPingpongEEENS5_IJNSA_ILi64EEENSA_ILi256EEENSA_ILi32EEEEEENS_10bfloat16_tENS5_IJlSB_lEEESJ_SK_NS4_8TiledMMAINS4_8MMA_AtomIJNS4_4SM904GMMA28MMA_64x256x16_F32BF16BF16_SSILNSO_5MajorE0ELSQ_0ELNSO_7ScaleInE1ELSR_1EEEEEENS4_6LayoutISC_NS5_IJNSA_ILi0EEESV_SV_EEEEENS5_IJNS4_10UnderscoreESY_SY_EEEEENS4_13SM90_TMA_LOADENS4_14ComposedLayoutINS4_7SwizzleILi2ELi4ELi3EEENS4_18smem_ptr_flag_bitsILi16EEENSU_INS5_IJNSA_ILi8EEESH_EEENS5_IJSH_SB_EEEEEEEvNS4_8identityES11_S1B_vS1C_EENS_8epilogue10collective6detail29Sm90TmaWarpSpecializedAdapterINS1F_15DefaultEpilogueISJ_SK_SK_NS1E_6thread17LinearCombinationISJ_Li1EffLNS1J_9ScaleType4KindE0ELNS_15FloatRoundStyleE2ESJ_EENS1_15EpilogueDefaultEEEEEvvEEEEvNT_6ParamsE)
        /*03d8*/ 	.short	0x0210
        /*03da*/ 	.short	0x0470


	//----- nvinfo : EIATTR_SW_WAR
	.align		4
.L_45:
        /*03dc*/ 	.byte	0x04, 0x36
        /*03de*/ 	.short	(.L_47 - .L_46)
.L_46:
        /*03e0*/ 	.word	0x00000008
.L_47:


//--------------------- .nv.callgraph             --------------------------
	.section	.nv.callgraph,"",@"SHT_CUDA_CALLGRAPH"
	.align	4
	.sectionentsize	8
	.align		4
        /*0000*/ 	.word	0x00000000
	.align		4
        /*0004*/ 	.word	0xffffffff
	.align		4
        /*0008*/ 	.word	index@(_ZN7cutlass13device_kernelINS_4gemm6kernel13GemmUniversalIN4cute5tupleIJiiiiEEENS1_10collective13CollectiveMmaINS1_34MainloopSm90TmaGmmaWarpSpecializedILi6ENS5_IJNS4_1CILi1EEESB_SB_EEENS1_32KernelTmaWarpSpecializedPingpongEEENS5_IJNSA_ILi64EEENSA_ILi256EEENSA_ILi32EEEEEENS_10bfloat16_tENS5_IJlSB_lEEESJ_SK_NS4_8TiledMMAINS4_8MMA_AtomIJNS4_4SM904GMMA28MMA_64x256x16_F32BF16BF16_SSILNSO_5MajorE0ELSQ_0ELNSO_7ScaleInE1ELSR_1EEEEEENS4_6LayoutISC_NS5_IJNSA_ILi0EEESV_SV_EEEEENS5_IJNS4_10UnderscoreESY_SY_EEEEENS4_13SM90_TMA_LOADENS4_14ComposedLayoutINS4_7SwizzleILi2ELi4ELi3EEENS4_18smem_ptr_flag_bitsILi16EEENSU_INS5_IJNSA_ILi8EEESH_EEENS5_IJSH_SB_EEEEEEEvNS4_8identityES11_S1B_vS1C_EENS_8epilogue10collective6detail29Sm90TmaWarpSpecializedAdapterINS1F_15DefaultEpilogueISJ_SK_SK_NS1E_6thread17LinearCombinationISJ_Li1EffLNS1J_9ScaleType4KindE0ELNS_15FloatRoundStyleE2ESJ_EENS1_15EpilogueDefaultEEEEEvvEEEEvNT_6ParamsE)
	.align		4
        /*000c*/ 	.word	index@(__assertfail)
	.align		4
        /*0010*/ 	.word	0x00000000
	.align		4
        /*0014*/ 	.word	0xfffffffe
	.align		4
        /*0018*/ 	.word	0x00000000
	.align		4
        /*001c*/ 	.word	0xfffffffd
	.align		4
        /*0020*/ 	.word	0x00000000
	.align		4
        /*0024*/ 	.word	0xfffffffc


//--------------------- .nv.constant4             --------------------------
	.section	.nv.constant4,"a",@progbits
	.align	8
	.align		8
.nv.constant4:
        /*0000*/ 	.dword	__assertfail
	.align		8
        /*0008*/ 	.dword	__unnamed_1
	.align		8
        /*0010*/ 	.dword	_ZN40_INTERNAL_db7613f7_4_k_cu_60b5ad01_285174cuda3std3__45__cpo5beginE
	.align		8
        /*0018*/ 	.dword	_ZN40_INTERNAL_db7613f7_4_k_cu_60b5ad01_285174cuda3std3__45__cpo3endE
	.align		8
        /*0020*/ 	.dword	_ZN40_INTERNAL_db7613f7_4_k_cu_60b5ad01_285174cuda3std3__45__cpo6cbeginE
	.align		8
        /*0028*/ 	.dword	_ZN40_INTERNAL_db7613f7_4_k_cu_60b5ad01_285174cuda3std3__45__cpo4cendE
	.align		8
        /*0030*/ 	.dword	_ZN40_INTERNAL_db7613f7_4_k_cu_60b5ad01_285174cuda3std3__442_GLOBAL__N__db7613f7_4_k_cu_60b5ad01_285176ignoreE
	.align		8
        /*0038*/ 	.dword	_ZN40_INTERNAL_db7613f7_4_k_cu_60b5ad01_285174cuda3std3__419piecewise_constructE
	.align		8
        /*0040*/ 	.dword	_ZN40_INTERNAL_db7613f7_4_k_cu_60b5ad01_285174cuda3std3__48in_placeE
	.align		8
        /*0048*/ 	.dword	_ZN40_INTERNAL_db7613f7_4_k_cu_60b5ad01_285174cuda3std6ranges3__45__cpo4swapE
	.align		8
        /*0050*/ 	.dword	_ZN40_INTERNAL_db7613f7_4_k_cu_60b5ad01_285174cuda3std6ranges3__45__cpo9iter_moveE
	.align		8
        /*0058*/ 	.dword	_ZN40_INTERNAL_db7613f7_4_k_cu_60b5ad01_285174cute7productE
	.align		8
        /*0060*/ 	.dword	_ZN40_INTERNAL_db7613f7_4_k_cu_60b5ad01_285174cute1_E
	.align		8
        /*0068*/ 	.dword	$str$22
	.align		8
        /*0070*/ 	.dword	$str$23


//--------------------- .text._ZN7cutlass13device_kernelINS_4gemm6kernel13GemmUniversalIN4cute5tupleIJiiiiEEENS1_10collective13CollectiveMmaINS1_34MainloopSm90TmaGmmaWarpSpecializedILi6ENS5_IJNS4_1CILi1EEESB_SB_EEENS1_32KernelTmaWarpSpecializedPingpongEEENS5_IJNSA_ILi64EEENSA_ILi256EEENSA_ILi32EEEEEENS_10bfloat16_tENS5_IJlSB_lEEESJ_SK_NS4_8TiledMMAINS4_8MMA_AtomIJNS4_4SM904GMMA28MMA_64x256x16_F32BF16BF16_SSILNSO_5MajorE0ELSQ_0ELNSO_7ScaleInE1ELSR_1EEEEEENS4_6LayoutISC_NS5_IJNSA_ILi0EEESV_SV_EEEEENS5_IJNS4_10UnderscoreESY_SY_EEEEENS4_13SM90_TMA_LOADENS4_14ComposedLayoutINS4_7SwizzleILi2ELi4ELi3EEENS4_18smem_ptr_flag_bitsILi16EEENSU_INS5_IJNSA_ILi8EEESH_EEENS5_IJSH_SB_EEEEEEEvNS4_8identityES11_S1B_vS1C_EENS_8epilogue10collective6detail29Sm90TmaWarpSpecializedAdapterINS1F_15DefaultEpilogueISJ_SK_SK_NS1E_6thread17LinearCombinationISJ_Li1EffLNS1J_9ScaleType4KindE0ELNS_15FloatRoundStyleE2ESJ_EENS1_15EpilogueDefaultEEEEEvvEEEEvNT_6ParamsE --------------------------
	.section	.text._ZN7cutlass13device_kernelINS_4gemm6kernel13GemmUniversalIN4cute5tupleIJiiiiEEENS1_10collective13CollectiveMmaINS1_34MainloopSm90TmaGmmaWarpSpecializedILi6ENS5_IJNS4_1CILi1EEESB_SB_EEENS1_32KernelTmaWarpSpecializedPingpongEEENS5_IJNSA_ILi64EEENSA_ILi256EEENSA_ILi32EEEEEENS_10bfloat16_tENS5_IJlSB_lEEESJ_SK_NS4_8TiledMMAINS4_8MMA_AtomIJNS4_4SM904GMMA28MMA_64x256x16_F32BF16BF16_SSILNSO_5MajorE0ELSQ_0ELNSO_7ScaleInE1ELSR_1EEEEEENS4_6LayoutISC_NS5_IJNSA_ILi0EEESV_SV_EEEEENS5_IJNS4_10UnderscoreESY_SY_EEEEENS4_13SM90_TMA_LOADENS4_14ComposedLayoutINS4_7SwizzleILi2ELi4ELi3EEENS4_18smem_ptr_flag_bitsILi16EEENSU_INS5_IJNSA_ILi8EEESH_EEENS5_IJSH_SB_EEEEEEEvNS4_8identityES11_S1B_vS1C_EENS_8epilogue10collective6detail29Sm90TmaWarpSpecializedAdapterINS1F_15DefaultEpilogueISJ_SK_SK_NS1E_6thread17LinearCombinationISJ_Li1EffLNS1J_9ScaleType4KindE0ELNS_15FloatRoundStyleE2ESJ_EENS1_15EpilogueDefaultEEEEEvvEEEEvNT_6ParamsE,"ax",@progbits
	.align	128
.text._ZN7cutlass13device_kernelINS_4gemm6kernel13GemmUniversalIN4cute5tupleIJiiiiEEENS1_10collective13CollectiveMmaINS1_34MainloopSm90TmaGmmaWarpSpecializedILi6ENS5_IJNS4_1CILi1EEESB_SB_EEENS1_32KernelTmaWarpSpecializedPingpongEEENS5_IJNSA_ILi64EEENSA_ILi256EEENSA_ILi32EEEEEENS_10bfloat16_tENS5_IJlSB_lEEESJ_SK_NS4_8TiledMMAINS4_8MMA_AtomIJNS4_4SM904GMMA28MMA_64x256x16_F32BF16BF16_SSILNSO_5MajorE0ELSQ_0ELNSO_7ScaleInE1ELSR_1EEEEEENS4_6LayoutISC_NS5_IJNSA_ILi0EEESV_SV_EEEEENS5_IJNS4_10UnderscoreESY_SY_EEEEENS4_13SM90_TMA_LOADENS4_14ComposedLayoutINS4_7SwizzleILi2ELi4ELi3EEENS4_18smem_ptr_flag_bitsILi16EEENSU_INS5_IJNSA_ILi8EEESH_EEENS5_IJSH_SB_EEEEEEEvNS4_8identityES11_S1B_vS1C_EENS_8epilogue10collective6detail29Sm90TmaWarpSpecializedAdapterINS1F_15DefaultEpilogueISJ_SK_SK_NS1E_6thread17LinearCombinationISJ_Li1EffLNS1J_9ScaleType4KindE0ELNS_15FloatRoundStyleE2ESJ_EENS1_15EpilogueDefaultEEEEEvvEEEEvNT_6ParamsE:
        .type           _ZN7cutlass13device_kernelINS_4gemm6kernel13GemmUniversalIN4cute5tupleIJiiiiEEENS1_10collective13CollectiveMmaINS1_34MainloopSm90TmaGmmaWarpSpecializedILi6ENS5_IJNS4_1CILi1EEESB_SB_EEENS1_32KernelTmaWarpSpecializedPingpongEEENS5_IJNSA_ILi64EEENSA_ILi256EEENSA_ILi32EEEEEENS_10bfloat16_tENS5_IJlSB_lEEESJ_SK_NS4_8TiledMMAINS4_8MMA_AtomIJNS4_4SM904GMMA28MMA_64x256x16_F32BF16BF16_SSILNSO_5MajorE0ELSQ_0ELNSO_7ScaleInE1ELSR_1EEEEEENS4_6LayoutISC_NS5_IJNSA_ILi0EEESV_SV_EEEEENS5_IJNS4_10UnderscoreESY_SY_EEEEENS4_13SM90_TMA_LOADENS4_14ComposedLayoutINS4_7SwizzleILi2ELi4ELi3EEENS4_18smem_ptr_flag_bitsILi16EEENSU_INS5_IJNSA_ILi8EEESH_EEENS5_IJSH_SB_EEEEEEEvNS4_8identityES11_S1B_vS1C_EENS_8epilogue10collective6detail29Sm90TmaWarpSpecializedAdapterINS1F_15DefaultEpilogueISJ_SK_SK_NS1E_6thread17LinearCombinationISJ_Li1EffLNS1J_9ScaleType4KindE0ELNS_15FloatRoundStyleE2ESJ_EENS1_15EpilogueDefaultEEEEEvvEEEEvNT_6ParamsE,@function
        .size           _ZN7cutlass13device_kernelINS_4gemm6kernel13GemmUniversalIN4cute5tupleIJiiiiEEENS1_10collective13CollectiveMmaINS1_34MainloopSm90TmaGmmaWarpSpecializedILi6ENS5_IJNS4_1CILi1EEESB_SB_EEENS1_32KernelTmaWarpSpecializedPingpongEEENS5_IJNSA_ILi64EEENSA_ILi256EEENSA_ILi32EEEEEENS_10bfloat16_tENS5_IJlSB_lEEESJ_SK_NS4_8TiledMMAINS4_8MMA_AtomIJNS4_4SM904GMMA28MMA_64x256x16_F32BF16BF16_SSILNSO_5MajorE0ELSQ_0ELNSO_7ScaleInE1ELSR_1EEEEEENS4_6LayoutISC_NS5_IJNSA_ILi0EEESV_SV_EEEEENS5_IJNS4_10UnderscoreESY_SY_EEEEENS4_13SM90_TMA_LOADENS4_14ComposedLayoutINS4_7SwizzleILi2ELi4ELi3EEENS4_18smem_ptr_flag_bitsILi16EEENSU_INS5_IJNSA_ILi8EEESH_EEENS5_IJSH_SB_EEEEEEEvNS4_8identityES11_S1B_vS1C_EENS_8epilogue10collective6detail29Sm90TmaWarpSpecializedAdapterINS1F_15DefaultEpilogueISJ_SK_SK_NS1E_6thread17LinearCombinationISJ_Li1EffLNS1J_9ScaleType4KindE0ELNS_15FloatRoundStyleE2ESJ_EENS1_15EpilogueDefaultEEEEEvvEEEEvNT_6ParamsE,(.L_x_329 - _ZN7cutlass13device_kernelINS_4gemm6kernel13GemmUniversalIN4cute5tupleIJiiiiEEENS1_10collective13CollectiveMmaINS1_34MainloopSm90TmaGmmaWarpSpecializedILi6ENS5_IJNS4_1CILi1EEESB_SB_EEENS1_32KernelTmaWarpSpecializedPingpongEEENS5_IJNSA_ILi64EEENSA_ILi256EEENSA_ILi32EEEEEENS_10bfloat16_tENS5_IJlSB_lEEESJ_SK_NS4_8TiledMMAINS4_8MMA_AtomIJNS4_4SM904GMMA28MMA_64x256x16_F32BF16BF16_SSILNSO_5MajorE0ELSQ_0ELNSO_7ScaleInE1ELSR_1EEEEEENS4_6LayoutISC_NS5_IJNSA_ILi0EEESV_SV_EEEEENS5_IJNS4_10UnderscoreESY_SY_EEEEENS4_13SM90_TMA_LOADENS4_14ComposedLayoutINS4_7SwizzleILi2ELi4ELi3EEENS4_18smem_ptr_flag_bitsILi16EEENSU_INS5_IJNSA_ILi8EEESH_EEENS5_IJSH_SB_EEEEEEEvNS4_8identityES11_S1B_vS1C_EENS_8epilogue10collective6detail29Sm90TmaWarpSpecializedAdapterINS1F_15DefaultEpilogueISJ_SK_SK_NS1E_6thread17LinearCombinationISJ_Li1EffLNS1J_9ScaleType4KindE0ELNS_15FloatRoundStyleE2ESJ_EENS1_15EpilogueDefaultEEEEEvvEEEEvNT_6ParamsE)
        .other          _ZN7cutlass13device_kernelINS_4gemm6kernel13GemmUniversalIN4cute5tupleIJiiiiEEENS1_10collective13CollectiveMmaINS1_34MainloopSm90TmaGmmaWarpSpecializedILi6ENS5_IJNS4_1CILi1EEESB_SB_EEENS1_32KernelTmaWarpSpecializedPingpongEEENS5_IJNSA_ILi64EEENSA_ILi256EEENSA_ILi32EEEEEENS_10bfloat16_tENS5_IJlSB_lEEESJ_SK_NS4_8TiledMMAINS4_8MMA_AtomIJNS4_4SM904GMMA28MMA_64x256x16_F32BF16BF16_SSILNSO_5MajorE0ELSQ_0ELNSO_7ScaleInE1ELSR_1EEEEEENS4_6LayoutISC_NS5_IJNSA_ILi0EEESV_SV_EEEEENS5_IJNS4_10UnderscoreESY_SY_EEEEENS4_13SM90_TMA_LOADENS4_14ComposedLayoutINS4_7SwizzleILi2ELi4ELi3EEENS4_18smem_ptr_flag_bitsILi16EEENSU_INS5_IJNSA_ILi8EEESH_EEENS5_IJSH_SB_EEEEEEEvNS4_8identityES11_S1B_vS1C_EENS_8epilogue10collective6detail29Sm90TmaWarpSpecializedAdapterINS1F_15DefaultEpilogueISJ_SK_SK_NS1E_6thread17LinearCombinationISJ_Li1EffLNS1J_9ScaleType4KindE0ELNS_15FloatRoundStyleE2ESJ_EENS1_15EpilogueDefaultEEEEEvvEEEEvNT_6ParamsE,@"STO_CUDA_ENTRY STV_DEFAULT"
_ZN7cutlass13device_kernelINS_4gemm6kernel13GemmUniversalIN4cute5tupleIJiiiiEEENS1_10collective13CollectiveMmaINS1_34MainloopSm90TmaGmmaWarpSpecializedILi6ENS5_IJNS4_1CILi1EEESB_SB_EEENS1_32KernelTmaWarpSpecializedPingpongEEENS5_IJNSA_ILi64EEENSA_ILi256EEENSA_ILi32EEEEEENS_10bfloat16_tENS5_IJlSB_lEEESJ_SK_NS4_8TiledMMAINS4_8MMA_AtomIJNS4_4SM904GMMA28MMA_64x256x16_F32BF16BF16_SSILNSO_5MajorE0ELSQ_0ELNSO_7ScaleInE1ELSR_1EEEEEENS4_6LayoutISC_NS5_IJNSA_ILi0EEESV_SV_EEEEENS5_IJNS4_10UnderscoreESY_SY_EEEEENS4_13SM90_TMA_LOADENS4_14ComposedLayoutINS4_7SwizzleILi2ELi4ELi3EEENS4_18smem_ptr_flag_bitsILi16EEENSU_INS5_IJNSA_ILi8EEESH_EEENS5_IJSH_SB_EEEEEEEvNS4_8identityES11_S1B_vS1C_EENS_8epilogue10collective6detail29Sm90TmaWarpSpecializedAdapterINS1F_15DefaultEpilogueISJ_SK_SK_NS1E_6thread17LinearCombinationISJ_Li1EffLNS1J_9ScaleType4KindE0ELNS_15FloatRoundStyleE2ESJ_EENS1_15EpilogueDefaultEEEEEvvEEEEvNT_6ParamsE:
[----:B------:R-:W0:Y:S02]  /*0000*/  LDC R1, c[0x0][0x28] ;  /* 0x00000a00ff017b82 */ /* 0x000e240000000800 */
[----:B0-----:R-:W-:Y:S01]  /*0010*/  VIADD R1, R1, 0xfffffff8 ;  /* 0xfffffff801017836 */ /* 0x001fe20000000000 */
[----:B------:R-:W0:Y:S01]  /*0020*/  S2R R4, SR_TID.X ;  /* 0x0000000000047919 */ /* 0x000e220000002100 */
[----:B------:R-:W-:Y:S01]  /*0030*/  ELECT P0, URZ, PT ;  /* 0x00000000003f782f */ /* 0x000fe20003800000 */
[----:B------:R-:W-:Y:S01]  /*0040*/  BSSY B0, `(.L_x_0) ;  /* 0x000000f000007945 */ /* 0x000fe20003800000 */
[--C-:B0-----:R-:W-:Y:S02]  /*0050*/  SHF.R.U32.HI R0, RZ, 0x5, R4.reuse ;  /* 0x00000005ff007819 */ /* 0x101fe40000011604 */
[----:B------:R-:W-:-:S03]  /*0060*/  SHF.R.U32.HI R5, RZ, 0x7, R4 ;  /* 0x00000007ff057819 */ /* 0x000fc60000011604 */
[----:B------:R-:W0:Y:S04]  /*0070*/  SHFL.IDX PT, R2, R0, RZ, 0x1f ;  /* 0x00001fff00027589 */ /* 0x000e2800000e0000 */
[----:B------:R1:W2:Y:S01]  /*0080*/  SHFL.IDX PT, R8, R5, RZ, 0x1f ;  /* 0x00001fff05087589 */ /* 0x0002a200000e0000 */
[----:B0-----:R-:W-:-:S13]  /*0090*/  ISETP.NE.OR P0, PT, R2, RZ, !P0 ;  /* 0x000000ff0200720c */ /* 0x001fda0004705670 */
[----:B-12---:R-:W-:Y:S05]  /*00a0*/  @P0 BRA `(.L_x_1) ;  /* 0x0000000000200947 */ /* 0x006fea0003800000 */
[----:B------:R-:W-:Y:S02]  /*00b0*/  ULDC.64 UR4, c[0x0][0x198] ;  /* 0x0000660000047ab9 */ /* 0x000fe40000000a00 */
[----:B------:R-:W-:Y:S02]  /*00c0*/  UIADD3 UR6, UP0, UR4, 0xf0, URZ ;  /* 0x000000f004067890 */ /* 0x000fe4000ff1e03f */
[----:B------:R-:W-:Y:S02]  /*00d0*/  UIADD3 UR4, UP1, UR4, 0x1f0, URZ ;  /* 0x000001f004047890 */ /* 0x000fe4000ff3e03f */
[----:B------:R-:W-:Y:S02]  /*00e0*/  UIADD3.X UR7, URZ, UR5, URZ, UP0, !UPT ;  /* 0x000000053f077290 */ /* 0x000fe400087fe43f */
[----:B------:R-:W-:-:S07]  /*00f0*/  UIADD3.X UR5, URZ, UR5, URZ, UP1, !UPT ;  /* 0x000000053f057290 */ /* 0x000fce0008ffe43f */
[----:B------:R0:W-:Y:S02]  /*0100*/  UTMACCTL.PF [UR6] ;  /* 0x00000000060079b9 */ /* 0x0001e40008040000 */
[----:B------:R0:W-:Y:S02]  /*0110*/  UTMACCTL.PF [UR4] ;  /* 0x00000000040079b9 */ /* 0x0001e40008040000 */
[----:B0-----:R-:W-:Y:S01]  /*0120*/  NOP ;  /* 0x0000000000007918 */ /* 0x001fe20000000000 */
.L_x_1:
[----:B------:R-:W-:Y:S05]  /*0130*/  BSYNC B0 ;  /* 0x0000000000007941 */ /* 0x000fea0003800000 */
.L_x_0:
[----:B------:R-:W0:Y:S02]  /*0140*/  SHFL.IDX PT, R3, R0, RZ, 0x1f ;  /* 0x00001fff00037589 */ /* 0x000e2400000e0000 */
[----:B0-----:R-:W-:-:S13]  /*0150*/  ISETP.NE.AND P0, PT, R3, RZ, PT ;  /* 0x000000ff0300720c */ /* 0x001fda0003f05270 */
[----:B------:R-:W-:Y:S05]  /*0160*/  @P0 BRA `(.L_x_2) ;  /* 0x0000000000680947 */ /* 0x000fea0003800000 */
[----:B------:R-:W0:Y:S01]  /*0170*/  S2UR UR8, SR_CgaCtaId ;  /* 0x00000000000879c3 */ /* 0x000e220000008800 */
[----:B------:R-:W-:Y:S01]  /*0180*/  UMOV UR4, 0x400 ;  /* 0x0000040000047882 */ /* 0x000fe20000000000 */
[----:B------:R-:W-:Y:S01]  /*0190*/  UMOV UR5, 0x1 ;  /* 0x0000000100057882 */ /* 0x000fe20000000000 */
[----:B------:R-:W-:Y:S01]  /*01a0*/  UMOV UR6, 0x80 ;  /* 0x0000008000067882 */ /* 0x000fe20000000000 */
[----:B------:R-:W-:Y:S01]  /*01b0*/  ELECT P0, URZ, PT ;  /* 0x00000000003f782f */ /* 0x000fe20003800000 */
[----:B------:R-:W-:-:S04]  /*01c0*/  UIADD3 UR6, -UR6, 0x100000, URZ ;  /* 0x0010000006067890 */ /* 0x000fc8000fffe13f */
[----:B------:R-:W-:Y:S02]  /*01d0*/  USHF.L.U32 UR7, UR6, 0xb, URZ ;  /* 0x0000000b06077899 */ /* 0x000fe4000800063f */
[----:B------:R-:W-:Y:S02]  /*01e0*/  USHF.L.U32 UR6, UR6, 0x1, URZ ;  /* 0x0000000106067899 */ /* 0x000fe4000800063f */
[----:B0-----:R-:W-:Y:S02]  /*01f0*/  ULEA UR8, UR8, UR4, 0x18 ;  /* 0x0000000408087291 */ /* 0x001fe4000f8ec03f */
[----:B------:R-:W-:-:S04]  /*0200*/  UIADD3 UR4, -UR5, 0x100000, URZ ;  /* 0x0010000005047890 */ /* 0x000fc8000fffe13f */
[----:B------:R-:W-:Y:S02]  /*0210*/  USHF.L.U32 UR5, UR4, 0xb, URZ ;  /* 0x0000000b04057899 */ /* 0x000fe4000800063f */
[----:B------:R-:W-:Y:S01]  /*0220*/  USHF.L.U32 UR4, UR4, 0x1, URZ ;  /* 0x0000000104047899 */ /* 0x000fe2000800063f */
[----:B------:R-:W0:Y:S11]  /*0230*/  FENCE.VIEW.ASYNC.S ;  /* 0x00000000000073c6 */ /* 0x000e360000000000 */
[----:B0-----:R0:W1:Y:S01]  /*0240*/  SYNCS.EXCH.64 URZ, [UR8], UR4 ;  /* 0x00000004083f75b2 */ /* 0x0010620008000100 */
[----:B------:R0:W2:Y:S01]  /*0250*/  SYNCS.EXCH.64 URZ, [UR8+0x30], UR6 ;  /* 0x00003006083f75b2 */ /* 0x0000a20008000100 */
[----:B------:R0:W3:Y:S01]  /*0260*/  SYNCS.EXCH.64 URZ, [UR8+0x8], UR4 ;  /* 0x00000804083f75b2 */ /* 0x0000e20008000100 */
[----:B------:R0:W4:Y:S01]  /*0270*/  SYNCS.EXCH.64 URZ, [UR8+0x38], UR6 ;  /* 0x00003806083f75b2 */ /* 0x0001220008000100 */
[----:B------:R0:W0:Y:S01]  /*0280*/  SYNCS.EXCH.64 URZ, [UR8+0x10], UR4 ;  /* 0x00001004083f75b2 */ /* 0x0000220008000100 */
[----:B------:R0:W0:Y:S01]  /*0290*/  SYNCS.EXCH.64 URZ, [UR8+0x40], UR6 ;  /* 0x00004006083f75b2 */ /* 0x0000220008000100 */
[----:B------:R0:W0:Y:S01]  /*02a0*/  SYNCS.EXCH.64 URZ, [UR8+0x18], UR4 ;  /* 0x00001804083f75b2 */ /* 0x0000220008000100 */
[----:B------:R0:W0:Y:S01]  /*02b0*/  SYNCS.EXCH.64 URZ, [UR8+0x48], UR6 ;  /* 0x00004806083f75b2 */ /* 0x0000220008000100 */
[----:B------:R0:W0:Y:S01]  /*02c0*/  SYNCS.EXCH.64 URZ, [UR8+0x20], UR4 ;  /* 0x00002004083f75b2 */ /* 0x0000220008000100 */
[----:B------:R0:W0:Y:S01]  /*02d0*/  SYNCS.EXCH.64 URZ, [UR8+0x50], UR6 ;  /* 0x00005006083f75b2 */ /* 0x0000220008000100 */
[----:B------:R0:W0:Y:S01]  /*02e0*/  SYNCS.EXCH.64 URZ, [UR8+0x28], UR4 ;  /* 0x00002804083f75b2 */ /* 0x0000220008000100 */
[----:B------:R0:W0:Y:S01]  /*02f0*/  SYNCS.EXCH.64 URZ, [UR8+0x58], UR6 ;  /* 0x00005806083f75b2 */ /* 0x0000220008000100 */
[----:B------:R-:W-:Y:S01]  /*0300*/  NOP ;  /* 0x0000000000007918 */ /* 0x000fe20000000000 */
.L_x_2:
[----:B------:R-:W5:Y:S01]  /*0310*/  SHFL.IDX PT, R6, R0, RZ, 0x1f ;  /* 0x00001fff00067589 */ /* 0x000f6200000e0000 */
[----:B------:R-:W-:Y:S01]  /*0320*/  ELECT P0, URZ, PT ;  /* 0x00000000003f782f */ /* 0x000fe20003800000 */
[----:B------:R-:W-:Y:S01]  /*0330*/  NOP ;  /* 0x0000000000007918 */ /* 0x000fe20000000000 */
[----:B------:R-:W-:Y:S01]  /*0340*/  ELECT P1, URZ, PT ;  /* 0x00000000003f782f */ /* 0x000fe20003820000 */
[----:B------:R-:W1:Y:S01]  /*0350*/  SHFL.IDX PT, R3, R0, RZ, 0x1f ;  /* 0x00001fff00037589 */ /* 0x000e6200000e0000 */
[----:B0-----:R-:W-:Y:S01]  /*0360*/  UMOV UR4, 0x20 ;  /* 0x0000002000047882 */ /* 0x001fe20000000000 */
[----:B------:R-:W-:Y:S01]  /*0370*/  UMOV UR11, 0x80 ;  /* 0x00000080000b7882 */ /* 0x000fe20000000000 */
[----:B------:R-:W-:Y:S01]  /*0380*/  NOP ;  /* 0x0000000000007918 */ /* 0x000fe20000000000 */
[C---:B------:R-:W-:Y:S01]  /*0390*/  VIADD R33, R8.reuse, 0xffffffff ;  /* 0xffffffff08217836 */ /* 0x040fe20000000000 */
[----:B------:R-:W0:Y:S01]  /*03a0*/  SHFL.IDX PT, R5, R5, RZ, 0x1f ;  /* 0x00001fff05057589 */ /* 0x000e2200000e0000 */
[----:B------:R-:W-:Y:S01]  /*03b0*/  ULDC.64 UR36, c[0x0][0x208] ;  /* 0x0000820000247ab9 */ /* 0x000fe20000000a00 */
[----:B------:R-:W-:-:S02]  /*03c0*/  ISETP.NE.AND P2, PT, R8, RZ, PT ;  /* 0x000000ff0800720c */ /* 0x000fc40003f45270 */
[----:B------:R-:W-:Y:S02]  /*03d0*/  ISETP.GE.U32.AND P3, PT, R33, 0x2, PT ;  /* 0x000000022100780c */ /* 0x000fe40003f66070 */
[----:B-----5:R-:W-:Y:S02]  /*03e0*/  ISETP.NE.OR P0, PT, R6, RZ, !P0 ;  /* 0x000000ff0600720c */ /* 0x020fe40004705670 */
[----:B-1----:R-:W-:Y:S02]  /*03f0*/  ISETP.NE.OR P1, PT, R3, RZ, !P1 ;  /* 0x000000ff0300720c */ /* 0x002fe40004f25670 */
[----:B------:R-:W-:-:S04]  /*0400*/  SHF.R.S32.HI R3, RZ, 0x1f, R2 ;  /* 0x0000001fff037819 */ /* 0x000fc80000011402 */
[----:B------:R-:W-:-:S05]  /*0410*/  LEA.HI R3, R3, R2, RZ, 0x2 ;  /* 0x0000000203037211 */ /* 0x000fca00078f10ff */
[----:B------:R-:W-:Y:S01]  /*0420*/  VOTEU.ALL UP0, P0 ;  /* 0x00000000003f7886 */ /* 0x000fe20000000000 */
[----:B------:R-:W-:Y:S01]  /*0430*/  LOP3.LUT R3, R3, 0xfffffffc, RZ, 0xc0, !PT ;  /* 0xfffffffc03037812 */ /* 0x000fe200078ec0ff */
[----:B------:R-:W-:-:S03]  /*0440*/  VOTEU.ALL UP1, P1 ;  /* 0x00000000003f7886 */ /* 0x000fc60000820000 */
[----:B------:R-:W1:Y:S01]  /*0450*/  @!UP0 S2UR UR7, SR_CgaCtaId ;  /* 0x00000000000789c3 */ /* 0x000e620000008800 */
[----:B------:R-:W-:Y:S01]  /*0460*/  @!UP0 UMOV UR6, 0x400 ;  /* 0x0000040000068882 */ /* 0x000fe20000000000 */
[----:B------:R-:W-:-:S04]  /*0470*/  @!UP0 UIADD3 UR4, -UR4, 0x100000, URZ ;  /* 0x0010000004048890 */ /* 0x000fc8000fffe13f */
[----:B------:R-:W-:Y:S02]  /*0480*/  @!UP0 USHF.L.U32 UR5, UR4, 0xb, URZ ;  /* 0x0000000b04058899 */ /* 0x000fe4000800063f */
[----:B------:R-:W-:Y:S01]  /*0490*/  @!UP0 USHF.L.U32 UR4, UR4, 0x1, URZ ;  /* 0x0000000104048899 */ /* 0x000fe2000800063f */
[----:B------:R-:W-:Y:S01]  /*04a0*/  IMAD.IADD R0, R2, 0x1, -R3 ;  /* 0x0000000102007824 */ /* 0x000fe200078e0a03 */
[----:B------:R-:W-:Y:S01]  /*04b0*/  @!UP1 UMOV UR9, 0x400 ;  /* 0x0000040000099882 */ /* 0x000fe20000000000 */
[----:B------:R-:W-:Y:S01]  /*04c0*/  VOTEU.ALL UP2, P1 ;  /* 0x00000000003f7886 */ /* 0x000fe20000840000 */
[----:B------:R-:W-:Y:S01]  /*04d0*/  VOTEU.ALL UP3, P1 ;  /* 0x00000000003f7886 */ /* 0x000fe20000860000 */
[----:B------:R-:W-:Y:S01]  /*04e0*/  VOTEU.ALL UP4, P1 ;  /* 0x00000000003f7886 */ /* 0x000fe20000880000 */
[----:B------:R-:W5:Y:S01]  /*04f0*/  @!UP1 S2UR UR10, SR_CgaCtaId ;  /* 0x00000000000a99c3 */ /* 0x000f620000008800 */
[----:B------:R-:W-:Y:S01]  /*0500*/  VOTEU.ALL UP5, P1 ;  /* 0x00000000003f7886 */ /* 0x000fe200008a0000 */
[----:B------:R-:W-:-:S04]  /*0510*/  SHF.R.S32.HI R3, RZ, 0x1f, R4 ;  /* 0x0000001fff037819 */ /* 0x000fc80000011404 */
[----:B------:R-:W-:-:S04]  /*0520*/  LEA.HI R3, R3, R4, RZ, 0x7 ;  /* 0x0000000403037211 */ /* 0x000fc800078f38ff */
[----:B------:R-:W-:-:S05]  /*0530*/  LOP3.LUT R3, R3, 0xffffff80, RZ, 0xc0, !PT ;  /* 0xffffff8003037812 */ /* 0x000fca00078ec0ff */
[----:B------:R-:W-:Y:S01]  /*0540*/  IMAD.IADD R3, R4, 0x1, -R3 ;  /* 0x0000000104037824 */ /* 0x000fe200078e0a03 */
[----:B-1----:R-:W-:Y:S02]  /*0550*/  @!UP0 ULEA UR8, UR7, UR6, 0x18 ;  /* 0x0000000607088291 */ /* 0x002fe4000f8ec03f */
[----:B------:R-:W-:-:S04]  /*0560*/  @!UP1 UIADD3 UR6, -UR11, 0x100000, URZ ;  /* 0x001000000b069890 */ /* 0x000fc8000fffe13f */
[----:B------:R-:W-:Y:S02]  /*0570*/  @!UP1 USHF.L.U32 UR7, UR6, 0xb, URZ ;  /* 0x0000000b06079899 */ /* 0x000fe4000800063f */
[----:B------:R-:W-:Y:S01]  /*0580*/  @!UP1 USHF.L.U32 UR6, UR6, 0x1, URZ ;  /* 0x0000000106069899 */ /* 0x000fe2000800063f */
[----:B------:R-:W-:Y:S01]  /*0590*/  VOTEU.ALL UP0, P0 ;  /* 0x00000000003f7886 */ /* 0x000fe20000000000 */
[----:B-----5:R-:W-:Y:S01]  /*05a0*/  @!UP1 ULEA UR9, UR10, UR9, 0x18 ;  /* 0x000000090a099291 */ /* 0x020fe2000f8ec03f */
[----:B------:R-:W-:Y:S02]  /*05b0*/  VOTEU.ALL UP1, P0 ;  /* 0x00000000003f7886 */ /* 0x000fe40000020000 */
[----:B------:R-:W-:Y:S01]  /*05c0*/  ULDC.64 UR10, c[0x0][0x598] ;  /* 0x00016600000a7ab9 */ /* 0x000fe20000000a00 */
[----:B------:R-:W-:Y:S01]  /*05d0*/  ISETP.NE.AND P0, PT, R0, 0x3, PT ;  /* 0x000000030000780c */ /* 0x000fe20003f05270 */
[----:B------:R-:W1:Y:S02]  /*05e0*/  FENCE.VIEW.ASYNC.S ;  /* 0x00000000000073c6 */ /* 0x000e640000000000 */
[----:B-1----:R1:W2:Y:S01]  /*05f0*/  @!UP0 SYNCS.EXCH.64 URZ, [UR8+0x90], UR4 ;  /* 0x00009004083f85b2 */ /* 0x0022a20008000100 */
[----:B------:R-:W-:-:S02]  /*0600*/  ISETP.NE.U32.AND P1, PT, RZ, UR10, PT ;  /* 0x0000000aff007c0c */ /* 0x000fc4000bf25070 */
[----:B------:R-:W-:Y:S02]  /*0610*/  ISETP.EQ.OR P0, PT, R0, RZ, !P0 ;  /* 0x000000ff0000720c */ /* 0x000fe40004702670 */
[----:B------:R-:W-:Y:S02]  /*0620*/  ISETP.NE.AND.EX P1, PT, RZ, UR11, PT, P1 ;  /* 0x0000000bff007c0c */ /* 0x000fe4000bf25310 */
[----:B------:R-:W-:-:S04]  /*0630*/  ISETP.EQ.AND P0, PT, R8, RZ, P0 ;  /* 0x000000ff0800720c */ /* 0x000fc80000702270 */
[----:B------:R-:W-:-:S04]  /*0640*/  SEL R16, RZ, 0x1, !P0 ;  /* 0x00000001ff107807 */ /* 0x000fc80004000000 */
[----:B------:R-:W-:Y:S01]  /*0650*/  SEL R16, R16, 0x2, P3 ;  /* 0x0000000210107807 */ /* 0x000fe20001800000 */
[----:B------:R1:W2:Y:S01]  /*0660*/  @!UP1 SYNCS.EXCH.64 URZ, [UR8+0x98], UR4 ;  /* 0x00009804083f95b2 */ /* 0x0002a20008000100 */
[----:B------:R-:W-:Y:S01]  /*0670*/  NOP ;  /* 0x0000000000007918 */ /* 0x000fe20000000000 */
[----:B------:R1:W2:Y:S01]  /*0680*/  @!UP2 SYNCS.EXCH.64 URZ, [UR9+0x70], UR6 ;  /* 0x00007006093fa5b2 */ /* 0x0002a20008000100 */
[----:B------:R1:W2:Y:S01]  /*0690*/  @!UP3 SYNCS.EXCH.64 URZ, [UR9+0x78], UR6 ;  /* 0x00007806093fb5b2 */ /* 0x0002a20008000100 */
[----:B------:R1:W2:Y:S01]  /*06a0*/  @!UP4 SYNCS.EXCH.64 URZ, [UR9+0x80], UR6 ;  /* 0x00008006093fc5b2 */ /* 0x0002a20008000100 */
[----:B------:R1:W2:Y:S01]  /*06b0*/  @!UP5 SYNCS.EXCH.64 URZ, [UR9+0x88], UR6 ;  /* 0x00008806093fd5b2 */ /* 0x0002a20008000100 */
[----:B------:R-:W-:Y:S01]  /*06c0*/  NOP ;  /* 0x0000000000007918 */ /* 0x000fe20000000000 */
[----:B--234-:R-:W-:Y:S06]  /*06d0*/  BAR.SYNC.DEFER_BLOCKING 0x0 ;  /* 0x0000000000007b1d */ /* 0x01cfec0000010000 */
[----:B01----:R-:W-:Y:S05]  /*06e0*/  @!P1 BRA `(.L_x_3) ;  /* 0x00000000001c9947 */ /* 0x003fea0003800000 */
[----:B------:R-:W0:Y:S02]  /*06f0*/  LDC.64 R6, c[0x0][0x598] ;  /* 0x00016600ff067b82 */ /* 0x000e240000000a00 */
[----:B0-----:R-:W2:Y:S02]  /*0700*/  LDG.E.64 R6, desc[UR36][R6.64] ;  /* 0x0000002406067981 */ /* 0x001ea4000c1e1b00 */
[----:B--2---:R-:W-:-:S04]  /*0710*/  ISETP.NE.U32.AND P0, PT, R6, RZ, PT ;  /* 0x000000ff0600720c */ /* 0x004fc80003f05070 */
[----:B------:R-:W-:-:S13]  /*0720*/  ISETP.NE.AND.EX P0, PT, R7, RZ, PT, P0 ;  /* 0x000000ff0700720c */ /* 0x000fda0003f05300 */
[----:B------:R-:W-:Y:S05]  /*0730*/  @!P0 BRA `(.L_x_3) ;  /* 0x0000000000088947 */ /* 0x000fea0003800000 */
[----:B------:R1:W5:Y:S01]  /*0740*/  LD.E R153, desc[UR36][R6.64] ;  /* 0x0000002406997980 */ /* 0x000362000c101900 */
[----:B------:R-:W-:Y:S05]  /*0750*/  BRA `(.L_x_4) ;  /* 0x0000000000247947 */ /* 0x000fea0003800000 */
.L_x_3:
[----:B------:R-:W-:Y:S02]  /*0760*/  ULDC.64 UR4, c[0x0][0x588] ;  /* 0x0001620000047ab9 */ /* 0x000fe40000000a00 */
[----:B------:R-:W-:-:S04]  /*0770*/  ISETP.NE.U32.AND P0, PT, RZ, UR4, PT ;  /* 0x00000004ff007c0c */ /* 0x000fc8000bf05070 */
[----:B------:R-:W-:-:S13]  /*0780*/  ISETP.NE.AND.EX P0, PT, RZ, UR5, PT, P0 ;  /* 0x00000005ff007c0c */ /* 0x000fda000bf05300 */
[----:B------:R-:W-:Y:S05]  /*0790*/  @!P0 BRA `(.L_x_5) ;  /* 0x00000000000c8947 */ /* 0x000fea0003800000 */
[----:B------:R-:W0:Y:S02]  /*07a0*/  LDC.64 R6, c[0x0][0x588] ;  /* 0x00016200ff067b82 */ /* 0x000e240000000a00 */
[----:B0-----:R0:W5:Y:S01]  /*07b0*/  LDG.E R153, desc[UR36][R6.64] ;  /* 0x0000002406997981 */ /* 0x001162000c1e1900 */
[----:B------:R-:W-:Y:S05]  /*07c0*/  BRA `(.L_x_4) ;  /* 0x0000000000087947 */ /* 0x000fea0003800000 */
.L_x_5:
[----:B------:R-:W-:Y:S02]  /*07d0*/  ULDC UR4, c[0x0][0x580] ;  /* 0x0001600000047ab9 */ /* 0x000fe40000000800 */
[----:B------:R-:W-:-:S07]  /*07e0*/  IMAD.U32 R153, RZ, RZ, UR4 ;  /* 0x00000004ff997e24 */ /* 0x000fce000f8e00ff */
.L_x_4:
[----:B------:R-:W-:Y:S02]  /*07f0*/  ULDC.64 UR4, c[0x0][0x5a0] ;  /* 0x0001680000047ab9 */ /* 0x000fe40000000a00 */
[----:B------:R-:W-:-:S04]  /*0800*/  ISETP.NE.U32.AND P0, PT, RZ, UR4, PT ;  /* 0x00000004ff007c0c */ /* 0x000fc8000bf05070 */
[----:B------:R-:W-:-:S13]  /*0810*/  ISETP.NE.AND.EX P0, PT, RZ, UR5, PT, P0 ;  /* 0x00000005ff007c0c */ /* 0x000fda000bf05300 */
[----:B------:R-:W-:Y:S05]  /*0820*/  @!P0 BRA `(.L_x_6) ;  /* 0x00000000001c8947 */ /* 0x000fea0003800000 */
[----:B01----:R-:W0:Y:S02]  /*0830*/  LDC.64 R6, c[0x0][0x5a0] ;  /* 0x00016800ff067b82 */ /* 0x003e240000000a00 */
[----:B0-----:R-:W2:Y:S02]  /*0840*/  LDG.E.64 R6, desc[UR36][R6.64] ;  /* 0x0000002406067981 */ /* 0x001ea4000c1e1b00 */
[----:B--2---:R-:W-:-:S04]  /*0850*/  ISETP.NE.U32.AND P0, PT, R6, RZ, PT ;  /* 0x000000ff0600720c */ /* 0x004fc80003f05070 */
[----:B------:R-:W-:-:S13]  /*0860*/  ISETP.NE.AND.EX P0, PT, R7, RZ, PT, P0 ;  /* 0x000000ff0700720c */ /* 0x000fda0003f05300 */
[----:B------:R-:W-:Y:S05]  /*0870*/  @!P0 BRA `(.L_x_6) ;  /* 0x0000000000088947 */ /* 0x000fea0003800000 */
[----:B------:R3:W5:Y:S01]  /*0880*/  LD.E R152, desc[UR36][R6.64] ;  /* 0x0000002406987980 */ /* 0x000762000c101900 */
[----:B------:R-:W-:Y:S05]  /*0890*/  BRA `(.L_x_7) ;  /* 0x0000000000247947 */ /* 0x000fea0003800000 */
.L_x_6:
[----:B------:R-:W-:Y:S02]  /*08a0*/  ULDC.64 UR4, c[0x0][0x590] ;  /* 0x0001640000047ab9 */ /* 0x000fe40000000a00 */
[----:B------:R-:W-:-:S04]  /*08b0*/  ISETP.NE.U32.AND P0, PT, RZ, UR4, PT ;  /* 0x00000004ff007c0c */ /* 0x000fc8000bf05070 */
[----:B------:R-:W-:-:S13]  /*08c0*/  ISETP.NE.AND.EX P0, PT, RZ, UR5, PT, P0 ;  /* 0x00000005ff007c0c */ /* 0x000fda000bf05300 */
[----:B------:R-:W-:Y:S05]  /*08d0*/  @!P0 BRA `(.L_x_8) ;  /* 0x00000000000c8947 */ /* 0x000fea0003800000 */
[----:B01----:R-:W0:Y:S02]  /*08e0*/  LDC.64 R6, c[0x0][0x590] ;  /* 0x00016400ff067b82 */ /* 0x003e240000000a00 */
[----:B0-----:R2:W5:Y:S01]  /*08f0*/  LDG.E R152, desc[UR36][R6.64] ;  /* 0x0000002406987981 */ /* 0x001562000c1e1900 */
[----:B------:R-:W-:Y:S05]  /*0900*/  BRA `(.L_x_7) ;  /* 0x0000000000087947 */ /* 0x000fea0003800000 */
.L_x_8:
[----:B------:R-:W-:Y:S02]  /*0910*/  ULDC UR4, c[0x0][0x584] ;  /* 0x0001610000047ab9 */ /* 0x000fe40000000800 */
[----:B------:R-:W-:-:S07]  /*0920*/  IMAD.U32 R152, RZ, RZ, UR4 ;  /* 0x00000004ff987e24 */ /* 0x000fce000f8e00ff */
.L_x_7:
[----:B------:R-:W4:Y:S01]  /*0930*/  LDC R2, c[0x0][0x65c] ;  /* 0x00019700ff027b82 */ /* 0x000f220000000800 */
[----:B------:R-:W4:Y:S01]  /*0940*/  S2R R14, SR_CTAID.Y ;  /* 0x00000000000e7919 */ /* 0x000f220000002600 */
[----:B------:R-:W-:Y:S01]  /*0950*/  ULDC UR6, c[0x0][0x28c] ;  /* 0x0000a30000067ab9 */ /* 0x000fe20000000800 */
[----:B------:R-:W-:Y:S01]  /*0960*/  ISETP.NE.AND P0, PT, R8, 0x2, PT ;  /* 0x000000020800780c */ /* 0x000fe20003f05270 */
[----:B------:R-:W-:Y:S01]  /*0970*/  UIADD3 UR6, UR6, 0x1f, URZ ;  /* 0x0000001f06067890 */ /* 0x000fe2000fffe03f */
[----:B0123--:R-:W0:Y:S01]  /*0980*/  S2R R6, SR_CTAID.X ;  /* 0x0000000000067919 */ /* 0x00fe220000002500 */
[----:B------:R-:W-:Y:S01]  /*0990*/  IMAD.MOV.U32 R7, RZ, RZ, RZ ;  /* 0x000000ffff077224 */ /* 0x000fe200078e00ff */
[----:B------:R-:W-:Y:S01]  /*09a0*/  UMOV UR39, URZ ;  /* 0x0000003f00277c82 */ /* 0x000fe20008000000 */
[----:B------:R-:W-:Y:S01]  /*09b0*/  USHF.R.S32.HI UR7, URZ, 0x1f, UR6 ;  /* 0x0000001f3f077899 */ /* 0x000fe20008011406 */
[----:B------:R-:W-:Y:S01]  /*09c0*/  UMOV UR38, URZ ;  /* 0x0000003f00267c82 */ /* 0x000fe20008000000 */
[----:B------:R-:W-:-:S02]  /*09d0*/  ULDC.64 UR8, c[0x0][0x650] ;  /* 0x0001940000087ab9 */ /* 0x000fc40000000a00 */
[----:B------:R-:W-:-:S04]  /*09e0*/  ULEA.HI UR7, UR7, UR6, URZ, 0x5 ;  /* 0x0000000607077291 */ /* 0x000fc8000f8f283f */
[----:B------:R-:W-:Y:S01]  /*09f0*/  USHF.R.S32.HI UR40, URZ, 0x5, UR7 ;  /* 0x000000053f287899 */ /* 0x000fe20008011407 */
[----:B----4-:R-:W-:-:S13]  /*0a00*/  ISETP.NE.AND P1, PT, R2, 0x1, PT ;  /* 0x000000010200780c */ /* 0x010fda0003f25270 */
[----:B------:R-:W0:Y:S01]  /*0a10*/  @P1 LDC R19, c[0x0][0x10] ;  /* 0x00000400ff131b82 */ /* 0x000e220000000800 */
[----:B------:R-:W-:Y:S02]  /*0a20*/  @P1 IMAD.MOV.U32 R8, RZ, RZ, R14 ;  /* 0x000000ffff081224 */ /* 0x000fe400078e000e */
[----:B------:R-:W-:Y:S02]  /*0a30*/  @P1 IMAD.MOV.U32 R9, RZ, RZ, RZ ;  /* 0x000000ffff091224 */ /* 0x000fe400078e00ff */
[----:B------:R-:W-:-:S03]  /*0a40*/  @P1 IMAD.MOV.U32 R17, RZ, RZ, RZ ;  /* 0x000000ffff111224 */ /* 0x000fc600078e00ff */
[----:B------:R-:W1:Y:S01]  /*0a50*/  @!P1 LDC R11, c[0x0][0xc] ;  /* 0x00000300ff0b9b82 */ /* 0x000e620000000800 */
[----:B------:R-:W-:Y:S01]  /*0a60*/  ULDC UR4, c[0x0][0xc] ;  /* 0x0000030000047ab9 */ /* 0x000fe20000000800 */
[----:B------:R-:W-:Y:S02]  /*0a70*/  ULDC UR5, c[0x0][0x10] ;  /* 0x0000040000057ab9 */ /* 0x000fe40000000800 */
[----:B------:R-:W-:-:S04]  /*0a80*/  UIMAD.WIDE.U32 UR4, UR4, UR5, URZ ;  /* 0x00000005040472a5 */ /* 0x000fc8000f8e003f */
[----:B------:R-:W2:Y:S01]  /*0a90*/  LDC R2, c[0x0][0x14] ;  /* 0x00000500ff027b82 */ /* 0x000ea20000000800 */
[----:B0-----:R-:W-:-:S04]  /*0aa0*/  @P1 IMAD.WIDE.U32 R18, R6, R19, R8 ;  /* 0x0000001306121225 */ /* 0x001fc800078e0008 */
[----:B------:R-:W-:Y:S02]  /*0ab0*/  @P1 IMAD.IADD R17, R19, 0x1, R17 ;  /* 0x0000000113111824 */ /* 0x000fe400078e0211 */
[----:B-1----:R-:W-:-:S04]  /*0ac0*/  @!P1 IMAD.WIDE.U32 R8, R11, R14, R6 ;  /* 0x0000000e0b089225 */ /* 0x002fc800078e0006 */
[----:B------:R-:W-:Y:S02]  /*0ad0*/  @!P1 IMAD.MOV.U32 R18, RZ, RZ, R8 ;  /* 0x000000ffff129224 */ /* 0x000fe400078e0008 */
[----:B------:R-:W-:Y:S02]  /*0ae0*/  @!P1 IMAD.MOV.U32 R17, RZ, RZ, R9 ;  /* 0x000000ffff119224 */ /* 0x000fe400078e0009 */
[----:B--2---:R-:W-:-:S04]  /*0af0*/  IMAD.WIDE.U32 R12, R2, UR4, RZ ;  /* 0x00000004020c7c25 */ /* 0x004fc8000f8e00ff */
[----:B------:R-:W-:Y:S01]  /*0b00*/  IMAD R23, R2, UR5, RZ ;  /* 0x0000000502177c24 */ /* 0x000fe2000f8e02ff */
[----:B------:R0:W-:Y:S03]  /*0b10*/  STL.64 [R1], R12 ;  /* 0x0000000c01007387 */ /* 0x0001e60000100a00 */
[----:B------:R-:W-:Y:S01]  /*0b20*/  IMAD.IADD R23, R13, 0x1, R23 ;  /* 0x000000010d177824 */ /* 0x000fe200078e0217 */
[----:B------:R-:W-:Y:S06]  /*0b30*/  @P0 BRA `(.L_x_9) ;  /* 0x0000000000200947 */ /* 0x000fec0003800000 */
[----:B------:R-:W-:Y:S01]  /*0b40*/  UISETP.GE.U32.AND UP0, UPT, UR40, 0x6, UPT ;  /* 0x000000062800788c */ /* 0x000fe2000bf06070 */
[----:B------:R-:W-:Y:S01]  /*0b50*/  IADD3 R18, P0, R18, R12, RZ ;  /* 0x0000000c12127210 */ /* 0x000fe20007f1e0ff */
[----:B------:R-:W-:Y:S01]  /*0b60*/  UIMAD.WIDE.U32 UR4, UR40, -0x55555555, URZ ;  /* 0xaaaaaaab280478a5 */ /* 0x000fe2000f8e003f */
[----:B------:R-:W-:-:S03]  /*0b70*/  UMOV UR38, URZ ;  /* 0x0000003f00267c82 */ /* 0x000fc60008000000 */
[----:B------:R-:W-:Y:S01]  /*0b80*/  USHF.R.U32.HI UR4, URZ, 0x2, UR5 ;  /* 0x000000023f047899 */ /* 0x000fe20008011605 */
[----:B------:R-:W-:-:S03]  /*0b90*/  IMAD.X R17, R23, 0x1, R17, P0 ;  /* 0x0000000117117824 */ /* 0x000fc600000e0611 */
[----:B------:R-:W-:Y:S02]  /*0ba0*/  UIMAD UR39, UR4, -0x6, UR40 ;  /* 0xfffffffa042778a4 */ /* 0x000fe4000f8e0228 */
[----:B------:R-:W-:-:S12]  /*0bb0*/  @UP0 ULOP3.LUT UR38, UR4, 0x1, URZ, 0xc0, !UPT ;  /* 0x0000000104260892 */ /* 0x000fd8000f8ec03f */
.L_x_9:
[----:B------:R-:W-:Y:S01]  /*0bc0*/  ISETP.GE.U32.AND P0, PT, R18, UR8, PT ;  /* 0x0000000812007c0c */ /* 0x000fe2000bf06070 */
[----:B------:R-:W-:Y:S01]  /*0bd0*/  IMAD.MOV.U32 R19, RZ, RZ, -0x1 ;  /* 0xffffffffff137424 */ /* 0x000fe200078e00ff */
[----:B------:R-:W-:Y:S01]  /*0be0*/  PRMT R8, RZ, 0x7610, R8 ;  /* 0x00007610ff087816 */ /* 0x000fe20000000008 */
[----:B------:R-:W-:Y:S01]  /*0bf0*/  IMAD.MOV.U32 R22, RZ, RZ, -0x1 ;  /* 0xffffffffff167424 */ /* 0x000fe200078e00ff */
[----:B------:R-:W-:Y:S01]  /*0c00*/  ISETP.GE.U32.AND.EX P0, PT, R17, UR9, PT, P0 ;  /* 0x0000000911007c0c */ /* 0x000fe2000bf06100 */
[----:B------:R-:W-:-:S12]  /*0c10*/  IMAD.MOV.U32 R2, RZ, RZ, -0x1 ;  /* 0xffffffffff027424 */ /* 0x000fd800078e00ff */
[----:B------:R-:W-:Y:S05]  /*0c20*/  @P0 BRA `(.L_x_10) ;  /* 0x00000004005c0947 */ /* 0x000fea0003800000 */
[----:B------:R-:W1:Y:S01]  /*0c30*/  LDC.64 R20, c[0x0][0x628] ;  /* 0x00018a00ff147b82 */ /* 0x000e620000000a00 */
[----:B------:R-:W-:Y:S02]  /*0c40*/  IMAD.MOV.U32 R8, RZ, RZ, R18 ;  /* 0x000000ffff087224 */ /* 0x000fe400078e0012 */
[----:B------:R-:W-:-:S05]  /*0c50*/  IMAD.MOV.U32 R9, RZ, RZ, R17 ;  /* 0x000000ffff097224 */ /* 0x000fca00078e0011 */
[----:B------:R-:W2:Y:S08]  /*0c60*/  LDC R2, c[0x0][0x630] ;  /* 0x00018c00ff027b82 */ /* 0x000eb00000000800 */
[----:B------:R-:W3:Y:S01]  /*0c70*/  LDC.64 R24, c[0x0][0x620] ;  /* 0x00018800ff187b82 */ /* 0x000ee20000000a00 */
[----:B-1----:R-:W-:-:S04]  /*0c80*/  ISETP.NE.U32.AND P0, PT, R20, RZ, PT ;  /* 0x000000ff1400720c */ /* 0x002fc80003f05070 */
[----:B------:R-:W-:-:S13]  /*0c90*/  ISETP.NE.AND.EX P0, PT, R21, RZ, PT, P0 ;  /* 0x000000ff1500720c */ /* 0x000fda0003f05300 */
[----:B--23--:R-:W-:Y:S05]  /*0ca0*/  @!P0 BRA `(.L_x_11) ;  /* 0x0000000000288947 */ /* 0x00cfea0003800000 */
[----:B0-----:R-:W0:Y:S02]  /*0cb0*/  LDC R13, c[0x0][0x634] ;  /* 0x00018d00ff0d7b82 */ /* 0x001e240000000800 */
[----:B0-----:R-:W-:-:S05]  /*0cc0*/  IADD3 R13, P0, R18, R13, RZ ;  /* 0x0000000d120d7210 */ /* 0x001fca0007f1e0ff */
[----:B------:R-:W-:-:S04]  /*0cd0*/  IMAD.X R15, RZ, RZ, R17, P0 ;  /* 0x000000ffff0f7224 */ /* 0x000fc800000e0611 */
[----:B------:R-:W-:-:S04]  /*0ce0*/  IMAD.WIDE.U32 R8, R15, R20, RZ ;  /* 0x000000140f087225 */ /* 0x000fc800078e00ff */
[----:B------:R-:W-:-:S04]  /*0cf0*/  IMAD.WIDE.U32 R10, P0, R13, R21, R8 ;  /* 0x000000150d0a7225 */ /* 0x000fc80007800008 */
[----:B------:R-:W-:-:S04]  /*0d00*/  IMAD.WIDE.U32 R8, R13, R20, RZ ;  /* 0x000000140d087225 */ /* 0x000fc800078e00ff */
[----:B------:R-:W-:Y:S01]  /*0d10*/  IMAD.X R13, RZ, RZ, RZ, P0 ;  /* 0x000000ffff0d7224 */ /* 0x000fe200000e06ff */
[----:B------:R-:W-:Y:S01]  /*0d20*/  IADD3 RZ, P0, R9, R10, RZ ;  /* 0x0000000a09ff7210 */ /* 0x000fe20007f1e0ff */
[----:B------:R-:W-:-:S04]  /*0d30*/  IMAD.MOV.U32 R12, RZ, RZ, R11 ;  /* 0x000000ffff0c7224 */ /* 0x000fc800078e000b */
[----:B------:R-:W-:-:S08]  /*0d40*/  IMAD.WIDE.U32.X R8, R15, R21, R12, P0 ;  /* 0x000000150f087225 */ /* 0x000fd000000e040c */
.L_x_11:
[-CC-:B------:R-:W-:Y:S01]  /*0d50*/  SHF.R.U64 R31, R8, R2.reuse, R9.reuse ;  /* 0x00000002081f7219 */ /* 0x180fe20000001209 */
[----:B0-----:R-:W0:Y:S01]  /*0d60*/  LDC R12, c[0x0][0x618] ;  /* 0x00018600ff0c7b82 */ /* 0x001e220000000800 */
[----:B------:R-:W-:Y:S01]  /*0d70*/  SHF.R.U32.HI R7, RZ, R2, R9 ;  /* 0x00000002ff077219 */ /* 0x000fe20000011609 */
[----:B------:R-:W-:Y:S01]  /*0d80*/  ULDC UR4, c[0x0][0x150] ;  /* 0x0000540000047ab9 */ /* 0x000fe20000000800 */
[----:B------:R-:W-:Y:S01]  /*0d90*/  IADD3 R11, P0, RZ, -R31, RZ ;  /* 0x8000001fff0b7210 */ /* 0x000fe20007f1e0ff */
[----:B------:R-:W-:Y:S01]  /*0da0*/  IMAD.MOV.U32 R19, RZ, RZ, R17 ;  /* 0x000000ffff137224 */ /* 0x000fe200078e0011 */
[----:B------:R-:W-:-:S03]  /*0db0*/  I2FP.F32.U32 R2, R6 ;  /* 0x0000000600027245 */ /* 0x000fc60000201000 */
[----:B------:R-:W1:Y:S01]  /*0dc0*/  LDC.64 R26, c[0x0][0x640] ;  /* 0x00019000ff1a7b82 */ /* 0x000e620000000a00 */
[----:B------:R-:W-:Y:S02]  /*0dd0*/  IMAD.X R13, RZ, RZ, ~R7, P0 ;  /* 0x000000ffff0d7224 */ /* 0x000fe400000e0e07 */
[----:B------:R-:W-:Y:S01]  /*0de0*/  FMUL R2, R2, UR4 ;  /* 0x0000000402027c20 */ /* 0x000fe20008400000 */
[----:B------:R-:W-:Y:S01]  /*0df0*/  IMAD.WIDE.U32 R8, R11, R24, R18 ;  /* 0x000000180b087225 */ /* 0x000fe200078e0012 */
[----:B------:R-:W-:-:S03]  /*0e00*/  ULDC UR4, c[0x0][0x154] ;  /* 0x0000550000047ab9 */ /* 0x000fc60000000800 */
[----:B------:R-:W-:Y:S01]  /*0e10*/  IMAD R10, R13, R24, RZ ;  /* 0x000000180d0a7224 */ /* 0x000fe200078e02ff */
[----:B------:R-:W2:Y:S01]  /*0e20*/  LDC R7, c[0x0][0x144] ;  /* 0x00005100ff077b82 */ /* 0x000ea20000000800 */
[----:B------:R-:W3:Y:S02]  /*0e30*/  F2I.U32.TRUNC.NTZ R2, R2 ;  /* 0x0000000200027305 */ /* 0x000ee4000020f000 */
[----:B------:R-:W-:-:S04]  /*0e40*/  IMAD R11, R11, R25, R10 ;  /* 0x000000190b0b7224 */ /* 0x000fc800078e020a */
[----:B------:R-:W-:Y:S01]  /*0e50*/  IMAD.IADD R9, R9, 0x1, R11 ;  /* 0x0000000109097824 */ /* 0x000fe200078e020b */
[----:B------:R-:W4:Y:S01]  /*0e60*/  LDC R22, c[0x0][0x608] ;  /* 0x00018200ff167b82 */ /* 0x000f220000000800 */
[----:B------:R-:W-:-:S03]  /*0e70*/  IMAD.MOV.U32 R11, RZ, RZ, -0x1 ;  /* 0xffffffffff0b7424 */ /* 0x000fc600078e00ff */
[--C-:B0-----:R-:W-:Y:S02]  /*0e80*/  SHF.R.U64 R20, R8, R12, R9.reuse ;  /* 0x0000000c08147219 */ /* 0x101fe40000001209 */
[----:B------:R-:W-:Y:S02]  /*0e90*/  I2FP.F32.U32 R8, R14 ;  /* 0x0000000e00087245 */ /* 0x000fe40000201000 */
[----:B------:R-:W0:Y:S01]  /*0ea0*/  LDC R24, c[0x0][0x658] ;  /* 0x00019600ff187b82 */ /* 0x000e220000000800 */
[----:B-1----:R-:W-:Y:S01]  /*0eb0*/  ISETP.NE.U32.AND P0, PT, R26, RZ, PT ;  /* 0x000000ff1a00720c */ /* 0x002fe20003f05070 */
[----:B---3--:R-:W-:Y:S02]  /*0ec0*/  IMAD.MOV R10, RZ, RZ, -R2 ;  /* 0x000000ffff0a7224 */ /* 0x008fe400078e0a02 */
[----:B------:R-:W-:Y:S01]  /*0ed0*/  FMUL R8, R8, UR4 ;  /* 0x0000000408087c20 */ /* 0x000fe20008400000 */
[----:B------:R-:W-:Y:S02]  /*0ee0*/  SHF.R.U32.HI R9, RZ, R12, R9 ;  /* 0x0000000cff097219 */ /* 0x000fe40000011609 */
[----:B------:R-:W-:Y:S01]  /*0ef0*/  ISETP.NE.AND.EX P0, PT, R27, RZ, PT, P0 ;  /* 0x000000ff1b00720c */ /* 0x000fe20003f05300 */
[----:B------:R1:W3:Y:S01]  /*0f00*/  F2I.U32.TRUNC.NTZ R15, R8 ;  /* 0x00000008000f7305 */ /* 0x0002e2000020f000 */
[----:B------:R-:W1:Y:S01]  /*0f10*/  LDC R19, c[0x0][0x148] ;  /* 0x00005200ff137b82 */ /* 0x000e620000000800 */
[----:B--2---:R-:W-:-:S07]  /*0f20*/  IMAD R2, R7, R10, R6 ;  /* 0x0000000a07027224 */ /* 0x004fce00078e0206 */
[----:B------:R-:W2:Y:S01]  /*0f30*/  LDC R25, c[0x0][0x600] ;  /* 0x00018000ff197b82 */ /* 0x000ea20000000800 */
[-CC-:B----4-:R-:W-:Y:S02]  /*0f40*/  SHF.R.U64 R32, R20, R22.reuse, R9.reuse ;  /* 0x0000001614207219 */ /* 0x190fe40000001209 */
[----:B------:R-:W-:Y:S01]  /*0f50*/  SHF.R.U32.HI R7, RZ, R22, R9 ;  /* 0x00000016ff077219 */ /* 0x000fe20000011609 */
[----:B------:R-:W-:-:S04]  /*0f60*/  IMAD.MOV.U32 R9, RZ, RZ, 0x1 ;  /* 0x00000001ff097424 */ /* 0x000fc800078e00ff */
[----:B------:R-:W4:Y:S01]  /*0f70*/  LDC R28, c[0x0][0x648] ;  /* 0x00019200ff1c7b82 */ /* 0x000f220000000800 */
[-C--:B0-----:R-:W-:Y:S02]  /*0f80*/  SHF.L.U32 R6, R11, R24.reuse, RZ ;  /* 0x000000180b067219 */ /* 0x081fe400000006ff */
[--C-:B------:R-:W-:Y:S02]  /*0f90*/  SHF.R.U64 R22, R32, R24, R7.reuse ;  /* 0x0000001820167219 */ /* 0x100fe40000001207 */
[----:B------:R-:W-:Y:S02]  /*0fa0*/  LOP3.LUT R13, RZ, R6, RZ, 0x33, !PT ;  /* 0x00000006ff0d7212 */ /* 0x000fe400078e33ff */
[-C--:B------:R-:W-:Y:S01]  /*0fb0*/  SHF.R.U32.HI R7, RZ, R24.reuse, R7 ;  /* 0x00000018ff077219 */ /* 0x080fe20000011607 */
[----:B------:R-:W0:Y:S01]  /*0fc0*/  LDC R29, c[0x0][0x638] ;  /* 0x00018e00ff1d7b82 */ /* 0x000e220000000800 */
[----:B------:R-:W-:Y:S01]  /*0fd0*/  SHF.L.U32 R12, R9, R24, RZ ;  /* 0x00000018090c7219 */ /* 0x000fe200000006ff */
[----:B------:R-:W-:-:S06]  /*0fe0*/  IMAD.MOV.U32 R6, RZ, RZ, R22 ;  /* 0x000000ffff067224 */ /* 0x000fcc00078e0016 */
[----:B------:R-:W0:Y:S01]  /*0ff0*/  LDC R30, c[0x0][0x610] ;  /* 0x00018400ff1e7b82 */ /* 0x000e220000000800 */
[----:B-1-3--:R-:W-:Y:S05]  /*1000*/  @!P0 BRA `(.L_x_12) ;  /* 0x0000000000288947 */ /* 0x00afea0003800000 */
[----:B------:R-:W1:Y:S02]  /*1010*/  LDC R11, c[0x0][0x64c] ;  /* 0x00019300ff0b7b82 */ /* 0x000e640000000800 */
[----:B-1----:R-:W-:-:S05]  /*1020*/  IADD3 R11, P0, R22, R11, RZ ;  /* 0x0000000b160b7210 */ /* 0x002fca0007f1e0ff */
        /* <DEDUP_REMOVED lines=8> */
.L_x_12:
[----:B----4-:R-:W-:Y:S01]  /*10b0*/  SHF.R.U64 R6, R6, R28, R7 ;  /* 0x0000001c06067219 */ /* 0x010fe20000001207 */
[----:B--2---:R-:W-:Y:S01]  /*10c0*/  VIADD R7, R25, 0xffffffff ;  /* 0xffffffff19077836 */ /* 0x004fe20000000000 */
[----:B------:R-:W-:Y:S01]  /*10d0*/  LOP3.LUT R13, R32, R13, RZ, 0xc0, !PT ;  /* 0x0000000d200d7212 */ /* 0x000fe200078ec0ff */
[----:B------:R-:W-:Y:S02]  /*10e0*/  IMAD.MOV R15, RZ, RZ, -R15 ;  /* 0x000000ffff0f7224 */ /* 0x000fe400078e0a0f */
[----:B------:R-:W-:Y:S01]  /*10f0*/  IMAD.MOV R8, RZ, RZ, -R6 ;  /* 0x000000ffff087224 */ /* 0x000fe200078e0a06 */
[----:B------:R-:W-:Y:S01]  /*1100*/  LOP3.LUT R7, R20, R7, RZ, 0xc0, !PT ;  /* 0x0000000714077212 */ /* 0x000fe200078ec0ff */
[----:B------:R-:W-:Y:S02]  /*1110*/  IMAD R13, R12, R6, R13 ;  /* 0x000000060c0d7224 */ /* 0x000fe400078e020d */
[----:B------:R-:W-:Y:S02]  /*1120*/  @P1 IMAD R2, R19, R15, R14 ;  /* 0x0000000f13021224 */ /* 0x000fe400078e020e */
[----:B0-----:R-:W-:-:S02]  /*1130*/  IMAD R6, R8, R29, R22 ;  /* 0x0000001d08067224 */ /* 0x001fc400078e0216 */
[----:B------:R-:W-:Y:S02]  /*1140*/  IMAD R2, R13, R30, R2 ;  /* 0x0000001e0d027224 */ /* 0x000fe400078e0202 */
[----:B------:R-:W-:Y:S02]  /*1150*/  IMAD R19, R6, R25, R7 ;  /* 0x0000001906137224 */ /* 0x000fe400078e0207 */
[----:B------:R-:W-:-:S03]  /*1160*/  IMAD.MOV.U32 R8, RZ, RZ, 0x1 ;  /* 0x00000001ff087424 */ /* 0x000fc600078e00ff */
[----:B------:R-:W-:Y:S02]  /*1170*/  SEL R22, R19, R2, !P1 ;  /* 0x0000000213167207 */ /* 0x000fe40004800000 */
[----:B------:R-:W-:Y:S01]  /*1180*/  SEL R19, R2, R19, !P1 ;  /* 0x0000001302137207 */ /* 0x000fe20004800000 */
[----:B------:R-:W-:-:S07]  /*1190*/  IMAD.MOV.U32 R2, RZ, RZ, R31 ;  /* 0x000000ffff027224 */ /* 0x000fce00078e001f */
.L_x_10:
[----:B------:R-:W-:Y:S05]  /*11a0*/  @!P2 BRA `(.L_x_13) ;  /* 0x0000008c00f4a947 */ /* 0x000fea0003800000 */
[----:B------:R-:W-:-:S13]  /*11b0*/  ISETP.GT.U32.AND P0, PT, R33, 0x1, PT ;  /* 0x000000012100780c */ /* 0x000fda0003f04070 */
[----:B------:R-:W-:Y:S05]  /*11c0*/  @P0 EXIT ;  /* 0x000000000000094d */ /* 0x000fea0003800000 */
.L_x_14:
[----:B------:R-:W-:-:S08]  /*11d0*/  NOP ;  /* 0x0000000000007918 */ /* 0x000fd00000000000 */
[----:B------:R-:W1:Y:S02]  /*11e0*/  USETMAXREG.TRY_ALLOC.CTAPOOL UP0, 0xe8 ;  /* 0x000000e8000079c8 */ /* 0x000e640008000600 */
[----:B-1----:R-:W-:-:S13]  /*11f0*/  PLOP3.LUT P0, PT, PT, PT, UP0, 0x80, 0x0 ;  /* 0x000000000000781c */ /* 0x002fda0003f0f008 */
[----:B------:R-:W-:Y:S05]  /*1200*/  @!P0 BRA `(.L_x_14) ;  /* 0xfffffffc00f08947 */ /* 0x000fea000383ffff */
[----:B------:R-:W-:-:S13]  /*1210*/  LOP3.LUT P0, RZ, R8, 0xff, RZ, 0xc0, !PT ;  /* 0x000000ff08ff7812 */ /* 0x000fda000780c0ff */
[----:B------:R-:W-:Y:S05]  /*1220*/  @!P0 EXIT ;  /* 0x000000000000894d */ /* 0x000fea0003800000 */
[----:B------:R-:W1:Y:S01]  /*1230*/  S2UR UR4, SR_CgaCtaId ;  /* 0x00000000000479c3 */ /* 0x000e620000008800 */
[----:B------:R-:W-:Y:S01]  /*1240*/  VIADD R6, R5, 0xffffffff ;  /* 0xffffffff05067836 */ /* 0x000fe20000000000 */
[----:B------:R-:W-:Y:S01]  /*1250*/  SHF.R.S32.HI R0, RZ, 0x1f, R3 ;  /* 0x0000001fff007819 */ /* 0x000fe20000011403 */
[----:B------:R-:W-:Y:S01]  /*1260*/  UMOV UR41, 0x400 ;  /* 0x0000040000297882 */ /* 0x000fe20000000000 */
[----:B------:R-:W-:Y:S01]  /*1270*/  UISETP.LT.AND UP0, UPT, UR40, 0x1, UPT ;  /* 0x000000012800788c */ /* 0x000fe2000bf01270 */
[----:B------:R-:W-:Y:S01]  /*1280*/  LOP3.LUT R172, R16, 0x1, RZ, 0xfc, !PT ;  /* 0x0000000110ac7812 */ /* 0x000fe200078efcff */
[----:B------:R-:W-:Y:S01]  /*1290*/  USHF.L.U32 UR44, UR40, 0x1, URZ ;  /* 0x00000001282c7899 */ /* 0x000fe2000800063f */
[----:B------:R-:W-:Y:S01]  /*12a0*/  R2UR UR42, R6 ;  /* 0x00000000062a72ca */ /* 0x000fe200000e0000 */
[----:B------:R-:W-:Y:S01]  /*12b0*/  USEL UR43, UR40, 0x1, UP0 ;  /* 0x00000001282b7887 */ /* 0x000fe20008000000 */
[CC--:B------:R-:W-:Y:S02]  /*12c0*/  LEA.HI R4, R0.reuse, R3.reuse, RZ, 0x2 ;  /* 0x0000000300047211 */ /* 0x0c0fe400078f10ff */
[----:B------:R-:W-:Y:S01]  /*12d0*/  LEA.HI R0, R0, R3, RZ, 0x5 ;  /* 0x0000000300007211 */ /* 0x000fe200078f28ff */
[----:B------:R-:W-:Y:S01]  /*12e0*/  UIADD3 UR43, -UR43, UR40, URZ ;  /* 0x000000282b2b7290 */ /* 0x000fe2000fffe13f */
[----:B------:R-:W-:-:S02]  /*12f0*/  SHF.R.S32.HI R154, RZ, 0x2, R4 ;  /* 0x00000002ff9a7819 */ /* 0x000fc40000011404 */
[----:B------:R-:W-:Y:S02]  /*1300*/  SHF.R.S32.HI R5, RZ, 0x1f, R4 ;  /* 0x0000001fff057819 */ /* 0x000fe40000011404 */
[----:B------:R-:W-:Y:S02]  /*1310*/  LOP3.LUT R156, R4, 0xfffffffc, RZ, 0xc0, !PT ;  /* 0xfffffffc049c7812 */ /* 0x000fe400078ec0ff */
[----:B------:R-:W-:Y:S01]  /*1320*/  LEA.HI R5, R5, R154, RZ, 0x3 ;  /* 0x0000009a05057211 */ /* 0x000fe200078f18ff */
[----:B------:R-:W-:Y:S01]  /*1330*/  USHF.L.U32 UR42, UR42, 0x3, URZ ;  /* 0x000000032a2a7899 */ /* 0x000fe2000800063f */
[----:B------:R-:W-:Y:S01]  /*1340*/  ISETP.NE.AND P0, PT, R6, RZ, PT ;  /* 0x000000ff0600720c */ /* 0x000fe20003f05270 */
[----:B------:R-:W-:Y:S01]  /*1350*/  IMAD.IADD R156, R3, 0x1, -R156 ;  /* 0x00000001039c7824 */ /* 0x000fe200078e0a9c */
[----:B------:R-:W-:Y:S01]  /*1360*/  LOP3.LUT R5, R5, 0xfffffff8, RZ, 0xc0, !PT ;  /* 0xfffffff805057812 */ /* 0x000fe200078ec0ff */
[----:B-1----:R-:W-:Y:S01]  /*1370*/  ULEA UR41, UR4, UR41, 0x18 ;  /* 0x0000002904297291 */ /* 0x002fe2000f8ec03f */
[----:B------:R-:W-:Y:S01]  /*1380*/  SEL R173, RZ, 0x1, P0 ;  /* 0x00000001ffad7807 */ /* 0x000fe20000000000 */
[----:B------:R-:W-:Y:S01]  /*1390*/  IMAD.U32 R158, RZ, RZ, UR42 ;  /* 0x0000002aff9e7e24 */ /* 0x000fe2000f8e00ff */
[----:B------:R-:W-:Y:S01]  /*13a0*/  ULDC UR4, c[0x0][0x284] ;  /* 0x0000a10000047ab9 */ /* 0x000fe20000000800 */
[----:B------:R-:W-:Y:S01]  /*13b0*/  IMAD.IADD R154, R154, 0x1, -R5 ;  /* 0x000000019a9a7824 */ /* 0x000fe200078e0a05 */
[----:B------:R-:W-:Y:S01]  /*13c0*/  UIADD3 UR45, UR41, 0x70, URZ ;  /* 0x00000070292d7890 */ /* 0x000fe2000fffe03f */
[----:B------:R-:W-:-:S02]  /*13d0*/  SHF.R.S32.HI R5, RZ, 0x5, R0 ;  /* 0x00000005ff057819 */ /* 0x000fc40000011400 */
[C---:B------:R-:W-:Y:S02]  /*13e0*/  LOP3.LUT R160, R158.reuse, 0x8, RZ, 0xc0, !PT ;  /* 0x000000089ea07812 */ /* 0x040fe400078ec0ff */
[--C-:B------:R-:W-:Y:S01]  /*13f0*/  SHF.R.S32.HI R155, RZ, 0x1f, R154.reuse ;  /* 0x0000001fff9b7819 */ /* 0x100fe2000001149a */
[C-C-:B------:R-:W-:Y:S01]  /*1400*/  IMAD R161, R5.reuse, -0x10, -R154.reuse ;  /* 0xfffffff005a17824 */ /* 0x140fe200078e0a9a */
[----:B------:R-:W-:Y:S01]  /*1410*/  LOP3.LUT R158, R158, 0x8, RZ, 0xc, !PT ;  /* 0x000000089e9e7812 */ /* 0x000fe200078e0cff */
[----:B------:R-:W-:Y:S01]  /*1420*/  IMAD.U32 R157, RZ, RZ, UR45 ;  /* 0x0000002dff9d7e24 */ /* 0x000fe2000f8e00ff */
[----:B------:R-:W-:Y:S01]  /*1430*/  LOP3.LUT R160, R160, 0x18, RZ, 0x3c, !PT ;  /* 0x00000018a0a07812 */ /* 0x000fe200078e3cff */
[----:B------:R-:W-:-:S04]  /*1440*/  IMAD.WIDE R154, R5, 0x10, R154 ;  /* 0x00000010059a7825 */ /* 0x000fc800078e029a */
[----:B------:R-:W-:Y:S02]  /*1450*/  VIADD R159, R157, UR42 ;  /* 0x0000002a9d9f7c36 */ /* 0x000fe40008000000 */
[----:B------:R-:W-:-:S07]  /*1460*/  VIADD R161, R161, UR4 ;  /* 0x00000004a1a17c36 */ /* 0x000fce0008000000 */
.L_x_290:
[----:B------:R-:W-:Y:S01]  /*1470*/  SHF.L.U32 R0, R173, 0x1f, RZ ;  /* 0x0000001fad007819 */ /* 0x000fe200000006ff */
[----:B------:R-:W-:Y:S02]  /*1480*/  ULDC UR4, c[0x0][0x28c] ;  /* 0x0000a30000047ab9 */ /* 0x000fe40000000800 */
[----:B------:R-:W-:Y:S01]  /*1490*/  ISETP.LT.AND P1, PT, RZ, UR4, PT ;  /* 0x00000004ff007c0c */ /* 0x000fe2000bf21270 */
[----:B------:R-:W1:Y:S02]  /*14a0*/  SYNCS.PHASECHK.TRANS64.TRYWAIT P0, [R157+UR42], R0 ;  /* 0x000000009d0075a7 */ /* 0x000e64000800016a */
[----:B-1-34-:R-:W-:Y:S10]  /*14b0*/  @!P0 BRA `(.L_x_15) ;  /* 0x0000009c00708947 */ /* 0x01aff40003800000 */
.L_x_314:
[----:B------:R-:W-:Y:S05]  /*14c0*/  @P1 BRA `(.L_x_16) ;  /* 0x0000000000401947 */ /* 0x000fea0003800000 */
[----:B-1----:R-:W-:Y:S01]  /*14d0*/  MOV R0, 0x0 ;  /* 0x0000000000007802 */ /* 0x002fe20000000f00 */
[----:B------:R-:W-:Y:S01]  /*14e0*/  ULDC.64 UR4, c[0x4][0x68] ;  /* 0x01001a0000047ab9 */ /* 0x000fe20000000a00 */
[----:B------:R-:W-:Y:S01]  /*14f0*/  ULDC.64 UR6, c[0x4][0x8] ;  /* 0x0100020000067ab9 */ /* 0x000fe20000000a00 */
[----:B------:R-:W-:Y:S01]  /*1500*/  IMAD.U32 R4, RZ, RZ, UR4 ;  /* 0x00000004ff047e24 */ /* 0x000fe2000f8e00ff */
[----:B------:R1:W2:Y:S01]  /*1510*/  LDC.64 R14, c[0x4][R0] ;  /* 0x01000000000e7b82 */ /* 0x0002a20000000a00 */
[----:B------:R-:W-:Y:S01]  /*1520*/  IMAD.U32 R5, RZ, RZ, UR5 ;  /* 0x00000005ff057e24 */ /* 0x000fe2000f8e00ff */
[----:B------:R-:W-:Y:S01]  /*1530*/  ULDC.64 UR4, c[0x4][0x70] ;  /* 0x01001c0000047ab9 */ /* 0x000fe20000000a00 */
[----:B------:R-:W-:Y:S02]  /*1540*/  IMAD.U32 R10, RZ, RZ, UR6 ;  /* 0x00000006ff0a7e24 */ /* 0x000fe4000f8e00ff */
[----:B------:R-:W-:Y:S02]  /*1550*/  IMAD.U32 R6, RZ, RZ, UR4 ;  /* 0x00000004ff067e24 */ /* 0x000fe4000f8e00ff */
[----:B------:R-:W-:-:S02]  /*1560*/  IMAD.U32 R7, RZ, RZ, UR5 ;  /* 0x00000005ff077e24 */ /* 0x000fc4000f8e00ff */
[----:B------:R-:W-:Y:S02]  /*1570*/  IMAD.U32 R11, RZ, RZ, UR7 ;  /* 0x00000007ff0b7e24 */ /* 0x000fe4000f8e00ff */
[----:B------:R-:W-:Y:S02]  /*1580*/  IMAD.MOV.U32 R8, RZ, RZ, 0x1e1 ;  /* 0x000001e1ff087424 */ /* 0x000fe400078e00ff */
[----:B0-----:R-:W-:Y:S02]  /*1590*/  IMAD.MOV.U32 R12, RZ, RZ, 0x1 ;  /* 0x00000001ff0c7424 */ /* 0x001fe400078e00ff */
[----:B-1----:R-:W-:-:S07]  /*15a0*/  IMAD.MOV.U32 R13, RZ, RZ, RZ ;  /* 0x000000ffff0d7224 */ /* 0x002fce00078e00ff */
[----:B------:R-:W-:-:S07]  /*15b0*/  LEPC R20, `(.L_x_16) ;  /* 0x000000001014794e */ /* 0x000fce0000000000 */
[----:B--2--5:R-:W-:Y:S05]  /*15c0*/  CALL.ABS.NOINC R14 ;  /* 0x000000000e007343 */ /* 0x024fea0003c00000 */
.L_x_16:
[----:B------:R-:W-:-:S13]  /*15d0*/  ISETP.NE.AND P0, PT, R172, 0x3, PT ;  /* 0x00000003ac00780c */ /* 0x000fda0003f05270 */
[----:B------:R-:W-:Y:S05]  /*15e0*/  @!P0 BRA `(.L_x_17) ;  /* 0x0000000000048947 */ /* 0x000fea0003800000 */
[----:B------:R-:W-:Y:S01]  /*15f0*/  BPT.TRAP 0x1 ;  /* 0x000000040000795c */ /* 0x000fe20000300000 */
.L_x_17:
[----:B------:R-:W-:Y:S02]  /*1600*/  IMAD.U32 R3, RZ, RZ, UR39 ;  /* 0x00000027ff037e24 */ /* 0x000fe4000f8e00ff */
[----:B-1----:R-:W-:-:S03]  /*1610*/  IMAD.U32 R0, RZ, RZ, UR38 ;  /* 0x00000026ff007e24 */ /* 0x002fc6000f8e00ff */
[----:B------:R-:W-:Y:S02]  /*1620*/  LEA R3, R3, UR41, 0x3 ;  /* 0x0000002903037c11 */ /* 0x000fe4000f8e18ff */
[----:B------:R-:W-:-:S04]  /*1630*/  SHF.L.U32 R0, R0, 0x1f, RZ ;  /* 0x0000001f00007819 */ /* 0x000fc800000006ff */
[----:B------:R1:W2:Y:S01]  /*1640*/  SYNCS.PHASECHK.TRANS64.TRYWAIT P1, [R3+URZ], R0 ;  /* 0x00000000030075a7 */ /* 0x0002a2000802017f */
[----:B------:R-:W-:Y:S05]  /*1650*/  @!P0 BRA `(.L_x_18) ;  /* 0x0000000000048947 */ /* 0x000fea0003800000 */
[----:B------:R-:W-:Y:S01]  /*1660*/  BPT.TRAP 0x1 ;  /* 0x000000040000795c */ /* 0x000fe20000300000 */
.L_x_18:
[----:B------:R-:W-:-:S05]  /*1670*/  IMAD.U32 R4, RZ, RZ, UR43 ;  /* 0x0000002bff047e24 */ /* 0x000fca000f8e00ff */
[----:B------:R-:W-:Y:S01]  /*1680*/  ISETP.GE.AND P2, PT, R4, 0x1, PT ;  /* 0x000000010400780c */ /* 0x000fe20003f46270 */
[----:B--2---:R-:W-:-:S12]  /*1690*/  @P1 BRA `(.L_x_19) ;  /* 0x0000000000081947 */ /* 0x004fd80003800000 */
[----:B------:R-:W2:Y:S02]  /*16a0*/  SYNCS.PHASECHK.TRANS64.TRYWAIT P1, [R3+URZ], R0 ;  /* 0x00000000030075a7 */ /* 0x000ea4000802017f */
[----:B--2---:R-:W-:Y:S05]  /*16b0*/  @!P1 BRA `(.L_x_20) ;  /* 0x0000009c00049947 */ /* 0x004fea0003800000 */
.L_x_19:
[----:B------:R-:W-:Y:S05]  /*16c0*/  WARPSYNC.ALL ;  /* 0x0000000000007948 */ /* 0x000fea0003800000 */
[----:B------:R-:W-:Y:S01]  /*16d0*/  UIADD3 UR4, UR41, 0x180, URZ ;  /* 0x0000018029047890 */ /* 0x000fe2000fffe03f */
[----:B------:R-:W-:Y:S01]  /*16e0*/  WARPGROUP.ARRIVE ;  /* 0x00000000000079c5 */ /* 0x000fe20000000000 */
[----:B------:R-:W-:Y:S02]  /*16f0*/  UIADD3 UR5, UR41, 0x6180, URZ ;  /* 0x0000618029057890 */ /* 0x000fe4000fffe03f */
[----:B------:R-:W-:Y:S02]  /*1700*/  USHF.R.U32.HI UR4, URZ, 0x4, UR4 ;  /* 0x000000043f047899 */ /* 0x000fe40008011604 */
[----:B------:R-:W-:-:S02]  /*1710*/  USHF.R.U32.HI UR5, URZ, 0x4, UR5 ;  /* 0x000000043f057899 */ /* 0x000fc40008011605 */
[----:B------:R-:W-:Y:S02]  /*1720*/  ULOP3.LUT UR4, UR4, 0x3fff, URZ, 0xc0, !UPT ;  /* 0x00003fff04047892 */ /* 0x000fe4000f8ec03f */
[----:B------:R-:W-:Y:S02]  /*1730*/  ULOP3.LUT UR5, UR5, 0x3fff, URZ, 0xc0, !UPT ;  /* 0x00003fff05057892 */ /* 0x000fe4000f8ec03f */
[----:B------:R-:W-:Y:S02]  /*1740*/  ULOP3.LUT UR11, UR4, 0x10000, URZ, 0xfc, !UPT ;  /* 0x00010000040b7892 */ /* 0x000fe4000f8efc3f */
[----:B------:R-:W-:Y:S02]  /*1750*/  ULOP3.LUT UR10, UR5, 0x10000, URZ, 0xfc, !UPT ;  /* 0x00010000050a7892 */ /* 0x000fe4000f8efc3f */
[----:B------:R-:W-:Y:S02]  /*1760*/  ULEA UR4, UR39, UR11, 0x8 ;  /* 0x0000000b27047291 */ /* 0x000fe4000f8e403f */
[----:B------:R-:W-:Y:S01]  /*1770*/  ULEA UR6, UR39, UR10, 0xa ;  /* 0x0000000a27067291 */ /* 0x000fe2000f8e503f */
[----:B------:R-:W-:Y:S01]  /*1780*/  UMOV UR5, 0x80000020 ;  /* 0x8000002000057882 */ /* 0x000fe20000000000 */
[----:B------:R-:W-:-:S07]  /*1790*/  UMOV UR7, 0x80000020 ;  /* 0x8000002000077882 */ /* 0x000fce0000000000 */
[----:B------:R-:W-:Y:S01]  /*17a0*/  HGMMA.64x256x16.F32.BF16 R24, gdesc[UR4], RZ, !UPT, gsb0 ;  /* 0x03e00000041879f0 */ /* 0x000fe2000c0018ff */
[----:B------:R-:W-:Y:S02]  /*17b0*/  UIADD3 UR4, UR4, 0x2, URZ ;  /* 0x0000000204047890 */ /* 0x000fe4000fffe03f */
[----:B------:R-:W-:Y:S01]  /*17c0*/  UIADD3 UR6, UR6, 0x2, URZ ;  /* 0x0000000206067890 */ /* 0x000fe2000fffe03f */
[----:B------:R-:W-:Y:S01]  /*17d0*/  UMOV UR5, 0x80000020 ;  /* 0x8000002000057882 */ /* 0x000fe20000000000 */
[----:B------:R-:W-:Y:S01]  /*17e0*/  UMOV UR7, 0x80000020 ;  /* 0x8000002000077882 */ /* 0x000fe20000000000 */
[----:B------:R-:W-:Y:S02]  /*17f0*/  WARPGROUP.DEPBAR.LE gsb0, 0x0 ;  /* 0x00008000000079c5 */ /* 0x000fe40000010000 */
[----:B------:R-:W-:-:S15]  /*1800*/  WARPGROUP.ARRIVE ;  /* 0x00000000000079c5 */ /* 0x000fde0000000000 */
[----:B------:R-:W-:-:S05]  /*1810*/  NOP ;  /* 0x0000000000007918 */ /* 0x000fca0000000000 */
[----:B------:R-:W-:Y:S03]  /*1820*/  HGMMA.64x256x16.F32.BF16 R24, gdesc[UR4], R24, gsb0 ;  /* 0x03e00000041879f0 */ /* 0x000fe60008001818 */
[----:B------:R-:W-:Y:S02]  /*1830*/  WARPGROUP.DEPBAR.LE gsb0, 0x0 ;  /* 0x00008000000079c5 */ /* 0x000fe40000010000 */
[----:B------:R-:W-:Y:S05]  /*1840*/  @!P2 BRA `(.L_x_21) ;  /* 0x0000000000d4a947 */ /* 0x000fea0003800000 */
[----:B------:R-:W-:Y:S01]  /*1850*/  UIADD3 UR4, UR39, 0x1, URZ ;  /* 0x0000000127047890 */ /* 0x000fe2000fffe03f */
[----:B-12---:R-:W-:Y:S01]  /*1860*/  IMAD.U32 R0, RZ, RZ, UR43 ;  /* 0x0000002bff007e24 */ /* 0x006fe2000f8e00ff */
[----:B------:R-:W-:Y:S02]  /*1870*/  UMOV UR9, UR39 ;  /* 0x0000002700097c82 */ /* 0x000fe40008000000 */
[----:B------:R-:W-:-:S04]  /*1880*/  UISETP.NE.AND UP0, UPT, UR4, 0x6, UPT ;  /* 0x000000060400788c */ /* 0x000fc8000bf05270 */
[----:B------:R-:W-:Y:S02]  /*1890*/  USEL UR5, URZ, 0x1, UP0 ;  /* 0x000000013f057887 */ /* 0x000fe40008000000 */
[----:B------:R-:W-:Y:S02]  /*18a0*/  USEL UR8, UR4, URZ, UP0 ;  /* 0x0000003f04087287 */ /* 0x000fe40008000000 */
[----:B------:R-:W-:-:S06]  /*18b0*/  ULOP3.LUT UR5, UR38, UR5, URZ, 0x3c, !UPT ;  /* 0x0000000526057292 */ /* 0x000fcc000f8e3c3f */
[----:B------:R-:W-:-:S07]  /*18c0*/  IMAD.U32 R5, RZ, RZ, UR5 ;  /* 0x00000005ff057e24 */ /* 0x000fce000f8e00ff */
.L_x_28:
[----:B-12---:R-:W-:Y:S05]  /*18d0*/  @!P0 BRA `(.L_x_22) ;  /* 0x0000000000048947 */ /* 0x006fea0003800000 */
[----:B------:R-:W-:Y:S01]  /*18e0*/  BPT.TRAP 0x1 ;  /* 0x000000040000795c */ /* 0x000fe20000300000 */
.L_x_22:
[----:B------:R-:W-:Y:S01]  /*18f0*/  ULEA UR4, UR8, UR41, 0x3 ;  /* 0x0000002908047291 */ /* 0x000fe2000f8e183f */
[----:B------:R-:W-:-:S08]  /*1900*/  SHF.L.U32 R3, R5, 0x1f, RZ ;  /* 0x0000001f05037819 */ /* 0x000fd000000006ff */
[----:B------:R1:W2:Y:S01]  /*1910*/  SYNCS.PHASECHK.TRANS64.TRYWAIT P1, [UR4], R3 ;  /* 0x00000003ff0075a7 */ /* 0x0002a20008020144 */
[----:B------:R-:W-:Y:S05]  /*1920*/  @!P0 BRA `(.L_x_23) ;  /* 0x0000000000048947 */ /* 0x000fea0003800000 */
[----:B------:R-:W-:Y:S01]  /*1930*/  BPT.TRAP 0x1 ;  /* 0x000000040000795c */ /* 0x000fe20000300000 */
.L_x_23:
[----:B--2---:R-:W-:Y:S05]  /*1940*/  @P1 BRA `(.L_x_24) ;  /* 0x0000000000081947 */ /* 0x004fea0003800000 */
[----:B------:R-:W2:Y:S02]  /*1950*/  SYNCS.PHASECHK.TRANS64.TRYWAIT P1, [UR4], R3 ;  /* 0x00000003ff0075a7 */ /* 0x000ea40008020144 */
[----:B--2---:R-:W-:Y:S05]  /*1960*/  @!P1 BRA `(.L_x_25) ;  /* 0x00000098006c9947 */ /* 0x004fea0003800000 */
.L_x_24:
[----:B------:R-:W-:Y:S01]  /*1970*/  ULEA UR4, UR8, UR11, 0x8 ;  /* 0x0000000b08047291 */ /* 0x000fe2000f8e403f */
[----:B------:R-:W-:Y:S01]  /*1980*/  WARPGROUP.ARRIVE ;  /* 0x00000000000079c5 */ /* 0x000fe20000000000 */
[----:B------:R-:W-:Y:S01]  /*1990*/  ULEA UR6, UR8, UR10, 0xa ;  /* 0x0000000a08067291 */ /* 0x000fe2000f8e503f */
[----:B------:R-:W-:Y:S01]  /*19a0*/  UMOV UR5, 0x80000020 ;  /* 0x8000002000057882 */ /* 0x000fe20000000000 */
[----:B------:R-:W-:-:S07]  /*19b0*/  UMOV UR7, 0x80000020 ;  /* 0x8000002000077882 */ /* 0x000fce0000000000 */
[----:B------:R-:W-:Y:S01]  /*19c0*/  HGMMA.64x256x16.F32.BF16 R24, gdesc[UR4], R24, gsb0 ;  /* 0x03e00000041879f0 */ /* 0x000fe20008001818 */
        /* <DEDUP_REMOVED lines=10> */
[----:B------:R-:W-:Y:S01]  /*1a70*/  BPT.TRAP 0x1 ;  /* 0x000000040000795c */ /* 0x000fe20000300000 */
.L_x_26:
[----:B------:R-:W-:Y:S01]  /*1a80*/  ULEA UR4, UR9, UR41, 0x3 ;  /* 0x0000002909047291 */ /* 0x000fe2000f8e183f */
[----:B------:R-:W-:-:S03]  /*1a90*/  ISETP.GT.U32.AND P1, PT, R16, 0x1, PT ;  /* 0x000000011000780c */ /* 0x000fc60003f24070 */
[----:B------:R-:W-:-:S04]  /*1aa0*/  UIADD3 UR4, UR4, 0x30, URZ ;  /* 0x0000003004047890 */ /* 0x000fc8000fffe03f */
[----:B------:R-:W-:-:S09]  /*1ab0*/  UPRMT UR4, URZ, 0x654, UR4 ;  /* 0x000006543f047896 */ /* 0x000fd20008000004 */
[----:B------:R-:W-:Y:S01]  /*1ac0*/  SYNCS.ARRIVE.TRANS64.RED.A1T0 RZ, [UR4], RZ ;  /* 0x000000ffffff79a7 */ /* 0x000fe20008100404 */
[----:B------:R-:W-:Y:S05]  /*1ad0*/  @P1 BRA `(.L_x_27) ;  /* 0x0000000000041947 */ /* 0x000fea0003800000 */
[----:B------:R-:W-:Y:S01]  /*1ae0*/  BPT.TRAP 0x1 ;  /* 0x000000040000795c */ /* 0x000fe20000300000 */
.L_x_27:
[----:B------:R-:W-:Y:S01]  /*1af0*/  UIADD3 UR8, UR8, 0x1, URZ ;  /* 0x0000000108087890 */ /* 0x000fe2000fffe03f */
[C---:B------:R-:W-:Y:S01]  /*1b00*/  ISETP.GT.AND P1, PT, R0.reuse, 0x1, PT ;  /* 0x000000010000780c */ /* 0x040fe20003f24270 */
[----:B------:R-:W-:Y:S01]  /*1b10*/  UIADD3 UR9, UR9, 0x1, URZ ;  /* 0x0000000109097890 */ /* 0x000fe2000fffe03f */
[----:B------:R-:W-:Y:S01]  /*1b20*/  VIADD R0, R0, 0xffffffff ;  /* 0xffffffff00007836 */ /* 0x000fe20000000000 */
[----:B------:R-:W-:Y:S02]  /*1b30*/  UISETP.NE.AND UP0, UPT, UR8, 0x6, UPT ;  /* 0x000000060800788c */ /* 0x000fe4000bf05270 */
[----:B------:R-:W-:Y:S02]  /*1b40*/  UISETP.NE.AND UP1, UPT, UR9, 0x6, UPT ;  /* 0x000000060900788c */ /* 0x000fe4000bf25270 */
[----:B------:R-:W-:Y:S02]  /*1b50*/  USEL UR4, URZ, 0x1, UP0 ;  /* 0x000000013f047887 */ /* 0x000fe40008000000 */
[----:B------:R-:W-:-:S02]  /*1b60*/  USEL UR8, UR8, URZ, UP0 ;  /* 0x0000003f08087287 */ /* 0x000fc40008000000 */
[----:B------:R-:W-:Y:S02]  /*1b70*/  USEL UR9, UR9, URZ, UP1 ;  /* 0x0000003f09097287 */ /* 0x000fe40008800000 */
[----:B------:R-:W-:Y:S01]  /*1b80*/  LOP3.LUT R5, R5, UR4, RZ, 0x3c, !PT ;  /* 0x0000000405057c12 */ /* 0x000fe2000f8e3cff */
[----:B------:R-:W-:Y:S09]  /*1b90*/  @P1 BRA `(.L_x_28) ;  /* 0xfffffffc004c1947 */ /* 0x000ff2000383ffff */
.L_x_21:
[----:B-12---:R-:W1:Y:S01]  /*1ba0*/  LDC R0, c[0x0][0x28c] ;  /* 0x0000a300ff007b82 */ /* 0x006e620000000800 */
[----:B------:R2:W-:Y:S01]  /*1bb0*/  SYNCS.ARRIVE.TRANS64.A1T0 RZ, [R158+UR45], RZ ;  /* 0x000000ff9eff79a7 */ /* 0x0005e2000810002d */
[----:B-1----:R-:W-:-:S13]  /*1bc0*/  ISETP.GE.AND P1, PT, R0, 0x1, PT ;  /* 0x000000010000780c */ /* 0x002fda0003f26270 */
[----:B--2---:R-:W-:Y:S05]  /*1bd0*/  @!P1 BRA `(.L_x_29) ;  /* 0x0000000000349947 */ /* 0x004fea0003800000 */
[----:B------:R-:W-:Y:S05]  /*1be0*/  @!P0 BRA `(.L_x_30) ;  /* 0x0000000000048947 */ /* 0x000fea0003800000 */
[----:B------:R-:W-:Y:S01]  /*1bf0*/  BPT.TRAP 0x1 ;  /* 0x000000040000795c */ /* 0x000fe20000300000 */
.L_x_30:
[----:B------:R-:W-:Y:S01]  /*1c00*/  UIADD3 UR6, UR43, UR39, URZ ;  /* 0x000000272b067290 */ /* 0x000fe2000fffe03f */
[----:B------:R-:W-:-:S03]  /*1c10*/  ISETP.GT.U32.AND P0, PT, R16, 0x1, PT ;  /* 0x000000011000780c */ /* 0x000fc60003f04070 */
[----:B------:R-:W-:-:S04]  /*1c20*/  UIMAD.WIDE.U32 UR4, UR6, -0x55555555, URZ ;  /* 0xaaaaaaab060478a5 */ /* 0x000fc8000f8e003f */
[----:B------:R-:W-:-:S04]  /*1c30*/  USHF.R.U32.HI UR4, URZ, 0x2, UR5 ;  /* 0x000000023f047899 */ /* 0x000fc80008011605 */
[----:B------:R-:W-:-:S04]  /*1c40*/  UIMAD UR6, UR4, -0x6, UR6 ;  /* 0xfffffffa040678a4 */ /* 0x000fc8000f8e0206 */
[----:B------:R-:W-:-:S04]  /*1c50*/  ULEA UR6, UR6, UR41, 0x3 ;  /* 0x0000002906067291 */ /* 0x000fc8000f8e183f */
[----:B------:R-:W-:-:S04]  /*1c60*/  UIADD3 UR6, UR6, 0x30, URZ ;  /* 0x0000003006067890 */ /* 0x000fc8000fffe03f */
[----:B------:R-:W-:-:S09]  /*1c70*/  UPRMT UR6, URZ, 0x654, UR6 ;  /* 0x000006543f067896 */ /* 0x000fd20008000006 */
[----:B------:R-:W-:Y:S01]  /*1c80*/  SYNCS.ARRIVE.TRANS64.RED.A1T0 RZ, [UR6], RZ ;  /* 0x000000ffffff79a7 */ /* 0x000fe20008100406 */
[----:B------:R-:W-:Y:S05]  /*1c90*/  @P0 BRA `(.L_x_29) ;  /* 0x0000000000040947 */ /* 0x000fea0003800000 */
[----:B------:R-:W-:Y:S01]  /*1ca0*/  BPT.TRAP 0x1 ;  /* 0x000000040000795c */ /* 0x000fe20000300000 */
.L_x_29:
[----:B------:R-:W-:Y:S01]  /*1cb0*/  SHF.L.U32 R0, R173, 0x1f, RZ ;  /* 0x0000001fad007819 */ /* 0x000fe200000006ff */
[----:B------:R-:W-:Y:S01]  /*1cc0*/  UIADD3 UR39, UR44, UR39, URZ ;  /* 0x000000272c277290 */ /* 0x000fe2000fffe03f */
[----:B------:R-:W1:Y:S01]  /*1cd0*/  LDC R15, c[0x0][0x288] ;  /* 0x0000a200ff0f7b82 */ /* 0x000e620000000800 */
[----:B------:R-:W-:Y:S01]  /*1ce0*/  UISETP.GE.U32.AND UP1, UPT, UR44, 0x6, UPT ;  /* 0x000000062c00788c */ /* 0x000fe2000bf26070 */
[----:B------:R-:W-:Y:S01]  /*1cf0*/  IMAD.SHL.U32 R8, R156, 0x2, RZ ;  /* 0x000000029c087824 */ /* 0x000fe200078e00ff */
[----:B------:R-:W-:Y:S02]  /*1d00*/  UISETP.GT.U32.AND UP0, UPT, UR39, 0x5, UPT ;  /* 0x000000052700788c */ /* 0x000fe4000bf04070 */
[----:B------:R-:W-:Y:S02]  /*1d10*/  UIMAD.WIDE.U32 UR4, UR39, -0x55555555, URZ ;  /* 0xaaaaaaab270478a5 */ /* 0x000fe4000f8e003f */
[----:B------:R-:W-:Y:S01]  /*1d20*/  UISETP.LT.U32.AND UP0, UPT, UR44, 0x6, UP0 ;  /* 0x000000062c00788c */ /* 0x000fe20008701070 */
[----:B------:R-:W2:Y:S01]  /*1d30*/  SYNCS.PHASECHK.TRANS64.TRYWAIT P0, [R157+UR42+0x10], R0 ;  /* 0x000010009d0075a7 */ /* 0x000ea2000800016a */
[----:B------:R-:W-:Y:S01]  /*1d40*/  USHF.R.U32.HI UR4, URZ, 0x2, UR5 ;  /* 0x000000023f047899 */ /* 0x000fe20008011605 */
[----:B------:R-:W-:Y:S01]  /*1d50*/  SHF.R.S32.HI R9, RZ, 0x1f, R8 ;  /* 0x0000001fff097819 */ /* 0x000fe20000011408 */
[----:B------:R-:W-:-:S02]  /*1d60*/  USEL UR6, URZ, 0x1, !UP0 ;  /* 0x000000013f067887 */ /* 0x000fc4000c000000 */
[----:B------:R-:W-:Y:S02]  /*1d70*/  UIMAD UR39, UR4, -0x6, UR39 ;  /* 0xfffffffa042778a4 */ /* 0x000fe4000f8e0227 */
[----:B------:R-:W-:-:S04]  /*1d80*/  ULOP3.LUT UR38, UR38, UR6, URZ, 0x3c, !UPT ;  /* 0x0000000626267292 */ /* 0x000fc8000f8e3c3f */
[----:B------:R-:W-:Y:S01]  /*1d90*/  @UP1 ULOP3.LUT UR38, UR38, 0x1, UR4, 0x78, !UPT ;  /* 0x0000000126261892 */ /* 0x000fe2000f8e7804 */
[----:B-12---:R-:W-:Y:S11]  /*1da0*/  @!P0 BRA `(.L_x_31) ;  /* 0x0000009400748947 */ /* 0x006ff60003800000 */
.L_x_315:
[----:B------:R-:W-:Y:S01]  /*1db0*/  IMAD.SHL.U32 R14, R19, 0x40, RZ ;  /* 0x00000040130e7824 */ /* 0x000fe200078e00ff */
[----:B------:R-:W-:Y:S01]  /*1dc0*/  ULDC UR6, c[0x0][0x284] ;  /* 0x0000a10000067ab9 */ /* 0x000fe20000000800 */
[----:B0-----:R-:W-:Y:S01]  /*1dd0*/  IMAD.SHL.U32 R12, R22, 0x100, RZ ;  /* 0x00000100160c7824 */ /* 0x001fe200078e00ff */
[----:B------:R-:W-:Y:S01]  /*1de0*/  SHF.R.S32.HI R165, RZ, 0x1f, R2 ;  /* 0x0000001fffa57819 */ /* 0x000fe20000011402 */
[----:B------:R-:W-:Y:S01]  /*1df0*/  ULDC.64 UR4, c[0x0][0x5d0] ;  /* 0x0001740000047ab9 */ /* 0x000fe20000000a00 */
[----:B------:R-:W-:Y:S01]  /*1e00*/  ISETP.GE.AND P0, PT, R14, UR6, PT ;  /* 0x000000060e007c0c */ /* 0x000fe2000bf06270 */
[----:B------:R-:W-:Y:S01]  /*1e10*/  IMAD.WIDE.U32 R4, R2, UR4, R8 ;  /* 0x0000000402047c25 */ /* 0x000fe2000f8e0008 */
[----:B------:R-:W-:Y:S02]  /*1e20*/  SHF.R.S32.HI R13, RZ, 0x1f, R12 ;  /* 0x0000001fff0d7819 */ /* 0x000fe4000001140c */
[C---:B------:R-:W-:Y:S01]  /*1e30*/  ISETP.GE.OR P0, PT, R12.reuse, R15, P0 ;  /* 0x0000000f0c00720c */ /* 0x040fe20000706670 */
[----:B------:R-:W-:Y:S01]  /*1e40*/  IMAD R3, R165, UR4, RZ ;  /* 0x00000004a5037c24 */ /* 0x000fe2000f8e02ff */
[----:B------:R-:W-:-:S03]  /*1e50*/  IADD3 R6, P1, R12, R4, RZ ;  /* 0x000000040c067210 */ /* 0x000fc60007f3e0ff */
[----:B------:R-:W-:-:S05]  /*1e60*/  IMAD R3, R2, UR5, R3 ;  /* 0x0000000502037c24 */ /* 0x000fca000f8e0203 */
[----:B------:R-:W-:-:S03]  /*1e70*/  IADD3.X R7, R13, R5, R3, P1, !PT ;  /* 0x000000050d077210 */ /* 0x000fc60000ffe403 */
[----:B------:R-:W-:Y:S05]  /*1e80*/  @P0 BRA `(.L_x_32) ;  /* 0x0000007c000c0947 */ /* 0x000fea0003800000 */
[----:B------:R-:W0:Y:S01]  /*1e90*/  LDC.64 R10, c[0x0][0x5c8] ;  /* 0x00017200ff0a7b82 */ /* 0x000e220000000a00 */
[----:B-----5:R-:W-:Y:S01]  /*1ea0*/  FSETP.NEU.AND P0, PT, R152, RZ, PT ;  /* 0x000000ff9800720b */ /* 0x020fe20003f0d000 */
[----:B------:R-:W-:Y:S01]  /*1eb0*/  IMAD R3, R156, -0x2, R15 ;  /* 0xfffffffe9c037824 */ /* 0x000fe200078e020f */
[----:B------:R-:W-:Y:S01]  /*1ec0*/  BSSY B0, `(.L_x_32) ;  /* 0x00007bf000007945 */ /* 0x000fe20003800000 */
[----:B------:R-:W-:-:S04]  /*1ed0*/  IMAD.WIDE R162, R19, 0x40, R154 ;  /* 0x0000004013a27825 */ /* 0x000fc800078e029a */
[----:B-1----:R-:W-:Y:S02]  /*1ee0*/  IMAD.IADD R0, R3, 0x1, -R12 ;  /* 0x0000000103007824 */ /* 0x002fe400078e0a0c */
[----:B------:R-:W-:-:S03]  /*1ef0*/  IMAD.IADD R3, R161, 0x1, -R14 ;  /* 0x00000001a1037824 */ /* 0x000fc600078e0a0e */
[----:B------:R-:W-:-:S04]  /*1f00*/  ISETP.GT.AND P2, PT, R0, RZ, PT ;  /* 0x000000ff0000720c */ /* 0x000fc80003f44270 */
[----:B------:R-:W-:Y:S01]  /*1f10*/  ISETP.GT.AND P1, PT, R3, RZ, P2 ;  /* 0x000000ff0300720c */ /* 0x000fe20001724270 */
[-C--:B0-----:R-:W-:Y:S02]  /*1f20*/  IMAD R4, R163, R10.reuse, RZ ;  /* 0x0000000aa3047224 */ /* 0x081fe400078e02ff */
[----:B------:R-:W-:-:S04]  /*1f30*/  IMAD.WIDE.U32 R6, R162, R10, R6 ;  /* 0x0000000aa2067225 */ /* 0x000fc800078e0006 */
[----:B------:R-:W-:-:S04]  /*1f40*/  IMAD R5, R162, R11, R4 ;  /* 0x0000000ba2057224 */ /* 0x000fc800078e0204 */
[----:B------:R-:W-:Y:S01]  /*1f50*/  IMAD.IADD R179, R7, 0x1, R5 ;  /* 0x0000000107b37824 */ /* 0x000fe200078e0205 */
[----:B------:R-:W-:Y:S06]  /*1f60*/  @!P0 BRA `(.L_x_33) ;  /* 0x0000005400a08947 */ /* 0x000fec0003800000 */
[----:B------:R-:W0:Y:S01]  /*1f70*/  LDC.64 R20, c[0x0][0x5b8] ;  /* 0x00016e00ff147b82 */ /* 0x000e220000000a00 */
[----:B------:R-:W-:-:S07]  /*1f80*/  ULDC.64 UR4, c[0x0][0x5c0] ;  /* 0x0001700000047ab9 */ /* 0x000fce0000000a00 */
[----:B------:R-:W1:Y:S08]  /*1f90*/  LDC.64 R166, c[0x0][0x5b0] ;  /* 0x00016c00ffa67b82 */ /* 0x000e700000000a00 */
[----:B------:R-:W2:Y:S01]  /*1fa0*/  LDC.64 R14, c[0x0][0x5a8] ;  /* 0x00016a00ff0e7b82 */ /* 0x000ea20000000a00 */
[-C--:B0-----:R-:W-:Y:S02]  /*1fb0*/  IMAD R7, R165, R20.reuse, RZ ;  /* 0x00000014a5077224 */ /* 0x081fe400078e02ff */
[----:B------:R-:W-:-:S04]  /*1fc0*/  IMAD.WIDE.U32 R4, R2, R20, R8 ;  /* 0x0000001402047225 */ /* 0x000fc800078e0008 */
[----:B------:R-:W-:Y:S01]  /*1fd0*/  IMAD R175, R2, R21, R7 ;  /* 0x0000001502af7224 */ /* 0x000fe200078e0207 */
[----:B------:R-:W-:Y:S01]  /*1fe0*/  IADD3 R164, P0, R12, R4, RZ ;  /* 0x000000040ca47210 */ /* 0x000fe20007f1e0ff */
[----:B-1----:R-:W-:-:S03]  /*1ff0*/  IMAD R4, R163, R166, RZ ;  /* 0x000000a6a3047224 */ /* 0x002fc600078e02ff */
[----:B------:R-:W-:Y:S01]  /*2000*/  IADD3.X R165, R13, R5, R175, P0, !PT ;  /* 0x000000050da57210 */ /* 0x000fe200007fe4af */
[C---:B------:R-:W-:Y:S02]  /*2010*/  IMAD R177, R162.reuse, R167, R4 ;  /* 0x000000a7a2b17224 */ /* 0x040fe400078e0204 */
[----:B------:R-:W-:-:S04]  /*2020*/  IMAD.WIDE.U32 R4, R162, R166, R164 ;  /* 0x000000a6a2047225 */ /* 0x000fc800078e00a4 */
[----:B------:R-:W-:Y:S01]  /*2030*/  IMAD.IADD R5, R5, 0x1, R177 ;  /* 0x0000000105057824 */ /* 0x000fe200078e02b1 */
[----:B--2---:R-:W-:-:S04]  /*2040*/  LEA R168, P0, R4, R14, 0x1 ;  /* 0x0000000e04a87211 */ /* 0x004fc800078008ff */
[----:B------:R-:W-:-:S05]  /*2050*/  LEA.HI.X R169, R4, R15, R5, 0x1, P0 ;  /* 0x0000000f04a97211 */ /* 0x000fca00000f0c05 */
[----:B------:R0:W2:Y:S01]  /*2060*/  @P1 LDG.E.LTC128B.U16 R19, desc[UR36][R168.64] ;  /* 0x00000024a8131981 */ /* 0x0000a2000c1e1520 */
[----:B------:R-:W-:Y:S01]  /*2070*/  IMAD.WIDE.U32 R4, R162, R166, R12 ;  /* 0x000000a6a2047225 */ /* 0x000fe200078e000c */
[----:B------:R-:W-:Y:S02]  /*2080*/  BSSY B1, `(.L_x_34) ;  /* 0x0000014000017945 */ /* 0x000fe40003800000 */
[----:B------:R-:W-:-:S04]  /*2090*/  IADD3 R170, P0, R8, R4, RZ ;  /* 0x0000000408aa7210 */ /* 0x000fc80007f1e0ff */
[----:B------:R-:W-:Y:S01]  /*20a0*/  IADD3.X R171, R9, R177, R5, P0, !PT ;  /* 0x000000b109ab7210 */ /* 0x000fe200007fe405 */
[----:B0-----:R-:W-:Y:S01]  /*20b0*/  IMAD.SHL.U32 R168, R166, 0x8, RZ ;  /* 0x00000008a6a87824 */ /* 0x001fe200078e00ff */
[----:B------:R-:W-:Y:S02]  /*20c0*/  LEA R4, P0, R6, UR4, 0x1 ;  /* 0x0000000406047c11 */ /* 0x000fe4000f8008ff */
[----:B------:R-:W-:Y:S01]  /*20d0*/  SHF.L.U64.HI R169, R166, 0x3, R167 ;  /* 0x00000003a6a97819 */ /* 0x000fe200000102a7 */
[----:B------:R-:W-:Y:S01]  /*20e0*/  IMAD.WIDE.U32 R170, R2, R20, R170 ;  /* 0x0000001402aa7225 */ /* 0x000fe200078e00aa */
[----:B------:R-:W-:Y:S02]  /*20f0*/  LEA.HI.X R5, R6, UR5, R179, 0x1, P0 ;  /* 0x0000000506057c11 */ /* 0x000fe400080f0cb3 */
[----:B------:R-:W-:Y:S02]  /*2100*/  ISETP.GT.AND P0, PT, R0, 0x1, PT ;  /* 0x000000010000780c */ /* 0x000fe40003f04270 */
[----:B------:R-:W-:-:S02]  /*2110*/  LEA R6, P4, R170, R14, 0x1 ;  /* 0x0000000eaa067211 */ /* 0x000fc400078808ff */
[----:B------:R-:W-:Y:S01]  /*2120*/  ISETP.GT.AND P3, PT, R3, RZ, P0 ;  /* 0x000000ff0300720c */ /* 0x000fe20000764270 */
[----:B--2---:R-:W-:-:S04]  /*2130*/  IMAD.U32 R7, R19, 0x10000, RZ ;  /* 0x0001000013077824 */ /* 0x004fc800078e00ff */
[----:B------:R-:W-:-:S04]  /*2140*/  FMUL R7, R7, R152 ;  /* 0x0000009807077220 */ /* 0x000fc80000400000 */
[----:B------:R-:W-:-:S05]  /*2150*/  FFMA R7, R24, R153, R7 ;  /* 0x0000009918077223 */ /* 0x000fca0000000007 */
[----:B------:R-:W-:Y:S01]  /*2160*/  F2FP.BF16.F32.PACK_AB R21, RZ, R7 ;  /* 0x00000007ff15723e */ /* 0x000fe200000010ff */
[----:B------:R-:W-:-:S04]  /*2170*/  IMAD.IADD R7, R175, 0x1, R171 ;  /* 0x00000001af077824 */ /* 0x000fc800078e02ab */
[----:B------:R0:W-:Y:S01]  /*2180*/  @P1 STG.E.U16 desc[UR36][R4.64], R21 ;  /* 0x0000001504001986 */ /* 0x0001e2000c101524 */
[----:B------:R-:W-:Y:S01]  /*2190*/  LEA.HI.X R7, R170, R15, R7, 0x1, P4 ;  /* 0x0000000faa077211 */ /* 0x000fe200020f0c07 */
[----:B------:R-:W-:Y:S06]  /*21a0*/  @!P3 BRA `(.L_x_35) ;  /* 0x000000000004b947 */ /* 0x000fec0003800000 */
[----:B------:R1:W5:Y:S02]  /*21b0*/  LDG.E.LTC128B.U16 R19, desc[UR36][R6.64+0x2] ;  /* 0x0000022406137981 */ /* 0x000364000c1e1520 */
.L_x_35:
[----:B------:R-:W-:Y:S05]  /*21c0*/  BSYNC B1 ;  /* 0x0000000000017941 */ /* 0x000fea0003800000 */
.L_x_34:
[----:B0----5:R-:W-:Y:S01]  /*21d0*/  IMAD.U32 R21, R19, 0x10000, RZ ;  /* 0x0001000013157824 */ /* 0x021fe200078e00ff */
[----:B------:R-:W-:Y:S01]  /*21e0*/  ISETP.GT.AND P2, PT, R3, 0x8, P2 ;  /* 0x000000080300780c */ /* 0x000fe20001744270 */
[----:B------:R-:W-:-:S04]  /*21f0*/  IMAD.WIDE.U32 R168, R162, R166, R168 ;  /* 0x000000a6a2a87225 */ /* 0x000fc800078e00a8 */
[----:B------:R-:W-:Y:S01]  /*2200*/  FMUL R22, R21, R152 ;  /* 0x0000009815167220 */ /* 0x000fe20000400000 */
[----:B------:R-:W-:Y:S01]  /*2210*/  IMAD.IADD R177, R177, 0x1, R169 ;  /* 0x00000001b1b17824 */ /* 0x000fe200078e02a9 */
[----:B------:R-:W-:Y:S02]  /*2220*/  IADD3 R21, P1, R164, R168, RZ ;  /* 0x000000a8a4157210 */ /* 0x000fe40007f3e0ff */
[----:B------:R-:W-:-:S03]  /*2230*/  FFMA R22, R25, R153, R22 ;  /* 0x0000009919167223 */ /* 0x000fc60000000016 */
[----:B------:R-:W-:Y:S01]  /*2240*/  IMAD.X R164, R177, 0x1, R165, P1 ;  /* 0x00000001b1a47824 */ /* 0x000fe200008e06a5 */
[C---:B------:R-:W-:Y:S02]  /*2250*/  LEA R24, P1, R21.reuse, R14, 0x1 ;  /* 0x0000000e15187211 */ /* 0x040fe400078208ff */
[----:B------:R-:W-:Y:S02]  /*2260*/  F2FP.BF16.F32.PACK_AB R22, RZ, R22 ;  /* 0x00000016ff16723e */ /* 0x000fe400000010ff */
[----:B------:R-:W-:Y:S02]  /*2270*/  LEA.HI.X R25, R21, R15, R164, 0x1, P1 ;  /* 0x0000000f15197211 */ /* 0x000fe400008f0ca4 */
[----:B------:R-:W-:Y:S02]  /*2280*/  PRMT R21, R22, 0x7610, R21 ;  /* 0x0000761016157816 */ /* 0x000fe40000000015 */
[----:B------:R-:W-:-:S03]  /*2290*/  PRMT R22, R19, 0x7610, R22 ;  /* 0x0000761013167816 */ /* 0x000fc60000000016 */
[----:B------:R0:W-:Y:S04]  /*22a0*/  @P3 STG.E.U16 desc[UR36][R4.64+0x2], R21 ;  /* 0x0000021504003986 */ /* 0x0001e8000c101524 */
[----:B------:R-:W2:Y:S01]  /*22b0*/  @P2 LDG.E.LTC128B.U16 R22, desc[UR36][R24.64] ;  /* 0x0000002418162981 */ /* 0x000ea2000c1e1520 */
[----:B------:R-:W-:Y:S01]  /*22c0*/  IADD3 R8, P1, P3, R8, R168, R12 ;  /* 0x000000a808087210 */ /* 0x000fe20007b3e00c */
[----:B------:R-:W-:Y:S01]  /*22d0*/  BSSY B1, `(.L_x_36) ;  /* 0x0000011000017945 */ /* 0x000fe20003800000 */
[C---:B------:R-:W-:Y:S02]  /*22e0*/  SHF.L.U64.HI R11, R10.reuse, 0x4, R11 ;  /* 0x000000040a0b7819 */ /* 0x040fe4000001020b */
[----:B------:R-:W-:Y:S02]  /*22f0*/  IADD3.X R9, R9, R177, R13, P1, P3 ;  /* 0x000000b109097210 */ /* 0x000fe40000fe640d */
[----:B------:R-:W-:-:S02]  /*2300*/  LEA R10, P1, R10, R4, 0x4 ;  /* 0x000000040a0a7211 */ /* 0x000fc400078220ff */
[----:B------:R-:W-:Y:S01]  /*2310*/  ISETP.GT.AND P0, PT, R3, 0x8, P0 ;  /* 0x000000080300780c */ /* 0x000fe20000704270 */
[----:B0-----:R-:W-:-:S04]  /*2320*/  IMAD.WIDE.U32 R20, R2, R20, R8 ;  /* 0x0000001402147225 */ /* 0x001fc800078e0008 */
[----:B------:R-:W-:Y:S01]  /*2330*/  IMAD.X R11, R11, 0x1, R5, P1 ;  /* 0x000000010b0b7824 */ /* 0x000fe200008e0605 */
[----:B------:R-:W-:Y:S01]  /*2340*/  LEA R8, P3, R20, R14, 0x1 ;  /* 0x0000000e14087211 */ /* 0x000fe200078608ff */
[----:B------:R-:W-:-:S05]  /*2350*/  IMAD.IADD R2, R175, 0x1, R21 ;  /* 0x00000001af027824 */ /* 0x000fca00078e0215 */
[----:B------:R-:W-:Y:S01]  /*2360*/  LEA.HI.X R9, R20, R15, R2, 0x1, P3 ;  /* 0x0000000f14097211 */ /* 0x000fe200018f0c02 */
[----:B--2---:R-:W-:-:S04]  /*2370*/  IMAD.U32 R19, R22, 0x10000, RZ ;  /* 0x0001000016137824 */ /* 0x004fc800078e00ff */
[----:B------:R-:W-:-:S04]  /*2380*/  FMUL R19, R19, R152 ;  /* 0x0000009813137220 */ /* 0x000fc80000400000 */
[----:B------:R-:W-:-:S05]  /*2390*/  FFMA R19, R26, R153, R19 ;  /* 0x000000991a137223 */ /* 0x000fca0000000013 */
[----:B------:R-:W-:-:S05]  /*23a0*/  F2FP.BF16.F32.PACK_AB R19, RZ, R19 ;  /* 0x00000013ff13723e */ /* 0x000fca00000010ff */
[----:B------:R0:W-:Y:S01]  /*23b0*/  @P2 STG.E.U16 desc[UR36][R10.64], R19 ;  /* 0x000000130a002986 */ /* 0x0001e2000c101524 */
[----:B------:R-:W-:Y:S05]  /*23c0*/  @!P0 BRA `(.L_x_37) ;  /* 0x0000000000048947 */ /* 0x000fea0003800000 */
[----:B------:R2:W5:Y:S02]  /*23d0*/  LDG.E.LTC128B.U16 R22, desc[UR36][R8.64+0x2] ;  /* 0x0000022408167981 */ /* 0x000564000c1e1520 */
.L_x_37:
[----:B------:R-:W-:Y:S05]  /*23e0*/  BSYNC B1 ;  /* 0x0000000000017941 */ /* 0x000fea0003800000 */
.L_x_36:
[----:B-----5:R-:W-:Y:S01]  /*23f0*/  IMAD.U32 R13, R22, 0x10000, RZ ;  /* 0x00010000160d7824 */ /* 0x020fe200078e00ff */
[----:B------:R-:W-:Y:S01]  /*2400*/  ISETP.GT.AND P1, PT, R0, 0x8, PT ;  /* 0x000000080000780c */ /* 0x000fe20003f24270 */
[----:B------:R-:W-:Y:S02]  /*2410*/  BSSY B1, `(.L_x_38) ;  /* 0x0000008000017945 */ /* 0x000fe40003800000 */
[----:B------:R-:W-:Y:S01]  /*2420*/  FMUL R2, R13, R152 ;  /* 0x000000980d027220 */ /* 0x000fe20000400000 */
[----:B------:R-:W-:-:S03]  /*2430*/  ISETP.GT.AND P2, PT, R3, RZ, P1 ;  /* 0x000000ff0300720c */ /* 0x000fc60000f44270 */
[----:B------:R-:W-:-:S05]  /*2440*/  FFMA R2, R27, R153, R2 ;  /* 0x000000991b027223 */ /* 0x000fca0000000002 */
[----:B------:R-:W-:-:S05]  /*2450*/  F2FP.BF16.F32.PACK_AB R2, RZ, R2 ;  /* 0x00000002ff02723e */ /* 0x000fca00000010ff */
[----:B------:R3:W-:Y:S01]  /*2460*/  @P0 STG.E.U16 desc[UR36][R10.64+0x2], R2 ;  /* 0x000002020a000986 */ /* 0x0007e2000c101524 */
[----:B------:R-:W-:Y:S05]  /*2470*/  @!P2 BRA `(.L_x_39) ;  /* 0x000000000004a947 */ /* 0x000fea0003800000 */
[----:B------:R4:W5:Y:S02]  /*2480*/  LDG.E.LTC128B.U16 R22, desc[UR36][R6.64+0x10] ;  /* 0x0000102406167981 */ /* 0x000964000c1e1520 */
.L_x_39:
[----:B------:R-:W-:Y:S05]  /*2490*/  BSYNC B1 ;  /* 0x0000000000017941 */ /* 0x000fea0003800000 */
.L_x_38:
        /* <DEDUP_REMOVED lines=10> */
.L_x_41:
[----:B------:R-:W-:Y:S05]  /*2540*/  BSYNC B1 ;  /* 0x0000000000017941 */ /* 0x000fea0003800000 */
.L_x_40:
[----:B0----5:R-:W-:Y:S01]  /*2550*/  IMAD.U32 R13, R22, 0x10000, RZ ;  /* 0x00010000160d7824 */ /* 0x021fe200078e00ff */
[----:B------:R-:W-:Y:S01]  /*2560*/  ISETP.GT.AND P1, PT, R3, 0x8, P1 ;  /* 0x000000080300780c */ /* 0x000fe20000f24270 */
[----:B------:R-:W-:Y:S02]  /*2570*/  BSSY B1, `(.L_x_42) ;  /* 0x0000007000017945 */ /* 0x000fe40003800000 */
[----:B---3--:R-:W-:-:S04]  /*2580*/  FMUL R2, R13, R152 ;  /* 0x000000980d027220 */ /* 0x008fc80000400000 */
[----:B------:R-:W-:-:S05]  /*2590*/  FFMA R2, R29, R153, R2 ;  /* 0x000000991d027223 */ /* 0x000fca0000000002 */
[----:B------:R-:W-:-:S05]  /*25a0*/  F2FP.BF16.F32.PACK_AB R2, RZ, R2 ;  /* 0x00000002ff02723e */ /* 0x000fca00000010ff */
[----:B------:R0:W-:Y:S01]  /*25b0*/  @P3 STG.E.U16 desc[UR36][R4.64+0x12], R2 ;  /* 0x0000120204003986 */ /* 0x0001e2000c101524 */
[----:B------:R-:W-:Y:S05]  /*25c0*/  @!P1 BRA `(.L_x_43) ;  /* 0x0000000000049947 */ /* 0x000fea0003800000 */
[----:B------:R3:W5:Y:S02]  /*25d0*/  LDG.E.LTC128B.U16 R22, desc[UR36][R8.64+0x10] ;  /* 0x0000102408167981 */ /* 0x000764000c1e1520 */
.L_x_43:
[----:B------:R-:W-:Y:S05]  /*25e0*/  BSYNC B1 ;  /* 0x0000000000017941 */ /* 0x000fea0003800000 */
.L_x_42:
[----:B-----5:R-:W-:Y:S01]  /*25f0*/  IMAD.U32 R13, R22, 0x10000, RZ ;  /* 0x00010000160d7824 */ /* 0x020fe200078e00ff */
[----:B------:R-:W-:Y:S01]  /*2600*/  ISETP.GT.AND P0, PT, R3, 0x8, P0 ;  /* 0x000000080300780c */ /* 0x000fe20000704270 */
[----:B------:R-:W-:Y:S02]  /*2610*/  BSSY B1, `(.L_x_44) ;  /* 0x0000007000017945 */ /* 0x000fe40003800000 */
[----:B------:R-:W-:-:S04]  /*2620*/  FMUL R13, R13, R152 ;  /* 0x000000980d0d7220 */ /* 0x000fc80000400000 */
[----:B------:R-:W-:-:S05]  /*2630*/  FFMA R13, R30, R153, R13 ;  /* 0x000000991e0d7223 */ /* 0x000fca000000000d */
[----:B------:R-:W-:-:S05]  /*2640*/  F2FP.BF16.F32.PACK_AB R13, RZ, R13 ;  /* 0x0000000dff0d723e */ /* 0x000fca00000010ff */
[----:B------:R0:W-:Y:S01]  /*2650*/  @P1 STG.E.U16 desc[UR36][R10.64+0x10], R13 ;  /* 0x0000100d0a001986 */ /* 0x0001e2000c101524 */
[----:B------:R-:W-:Y:S05]  /*2660*/  @!P0 BRA `(.L_x_45) ;  /* 0x0000000000048947 */ /* 0x000fea0003800000 */
[----:B------:R0:W5:Y:S02]  /*2670*/  LDG.E.LTC128B.U16 R22, desc[UR36][R8.64+0x12] ;  /* 0x0000122408167981 */ /* 0x000164000c1e1520 */
.L_x_45:
[----:B------:R-:W-:Y:S05]  /*2680*/  BSYNC B1 ;  /* 0x0000000000017941 */ /* 0x000fea0003800000 */
.L_x_44:
[----:B0----5:R-:W-:Y:S01]  /*2690*/  IMAD.U32 R13, R22, 0x10000, RZ ;  /* 0x00010000160d7824 */ /* 0x021fe200078e00ff */
        /* <DEDUP_REMOVED lines=9> */
.L_x_47:
[----:B------:R-:W-:Y:S05]  /*2730*/  BSYNC B1 ;  /* 0x0000000000017941 */ /* 0x000fea0003800000 */
.L_x_46:
        /* <DEDUP_REMOVED lines=10> */
.L_x_49:
[----:B------:R-:W-:Y:S05]  /*27e0*/  BSYNC B1 ;  /* 0x0000000000017941 */ /* 0x000fea0003800000 */
.L_x_48:
[----:B0----5:R-:W-:Y:S01]  /*27f0*/  IMAD.U32 R13, R22, 0x10000, RZ ;  /* 0x00010000160d7824 */ /* 0x021fe200078e00ff */
        /* <DEDUP_REMOVED lines=8> */
.L_x_51:
[----:B------:R-:W-:Y:S05]  /*2880*/  BSYNC B1 ;  /* 0x0000000000017941 */ /* 0x000fea0003800000 */
.L_x_50:
        /* <DEDUP_REMOVED lines=9> */
.L_x_53:
[----:B------:R-:W-:Y:S05]  /*2920*/  BSYNC B1 ;  /* 0x0000000000017941 */ /* 0x000fea0003800000 */
.L_x_52:
        /* <DEDUP_REMOVED lines=10> */
.L_x_55:
[----:B------:R-:W-:Y:S05]  /*29d0*/  BSYNC B1 ;  /* 0x0000000000017941 */ /* 0x000fea0003800000 */
.L_x_54:
        /* <DEDUP_REMOVED lines=10> */
.L_x_57:
[----:B------:R-:W-:Y:S05]  /*2a80*/  BSYNC B1 ;  /* 0x0000000000017941 */ /* 0x000fea0003800000 */
.L_x_56:
        /* <DEDUP_REMOVED lines=9> */
.L_x_59:
[----:B------:R-:W-:Y:S05]  /*2b20*/  BSYNC B1 ;  /* 0x0000000000017941 */ /* 0x000fea0003800000 */
.L_x_58:
        /* <DEDUP_REMOVED lines=9> */
.L_x_61:
[----:B------:R-:W-:Y:S05]  /*2bc0*/  BSYNC B1 ;  /* 0x0000000000017941 */ /* 0x000fea0003800000 */
.L_x_60:
        /* <DEDUP_REMOVED lines=10> */
.L_x_63:
[----:B------:R-:W-:Y:S05]  /*2c70*/  BSYNC B1 ;  /* 0x0000000000017941 */ /* 0x000fea0003800000 */
.L_x_62:
        /* <DEDUP_REMOVED lines=10> */
.L_x_65:
[----:B------:R-:W-:Y:S05]  /*2d20*/  BSYNC B1 ;  /* 0x0000000000017941 */ /* 0x000fea0003800000 */
.L_x_64:
        /* <DEDUP_REMOVED lines=9> */
.L_x_67:
[----:B------:R-:W-:Y:S05]  /*2dc0*/  BSYNC B1 ;  /* 0x0000000000017941 */ /* 0x000fea0003800000 */
.L_x_66:
        /* <DEDUP_REMOVED lines=9> */
.L_x_69:
[----:B------:R-:W-:Y:S05]  /*2e60*/  BSYNC B1 ;  /* 0x0000000000017941 */ /* 0x000fea0003800000 */
.L_x_68:
        /* <DEDUP_REMOVED lines=10> */
.L_x_71:
[----:B------:R-:W-:Y:S05]  /*2f10*/  BSYNC B1 ;  /* 0x0000000000017941 */ /* 0x000fea0003800000 */
.L_x_70:
        /* <DEDUP_REMOVED lines=10> */
.L_x_73:
[----:B------:R-:W-:Y:S05]  /*2fc0*/  BSYNC B1 ;  /* 0x0000000000017941 */ /* 0x000fea0003800000 */
.L_x_72:
        /* <DEDUP_REMOVED lines=9> */
.L_x_75:
[----:B------:R-:W-:Y:S05]  /*3060*/  BSYNC B1 ;  /* 0x0000000000017941 */ /* 0x000fea0003800000 */
.L_x_74:
        /* <DEDUP_REMOVED lines=9> */
.L_x_77:
[----:B------:R-:W-:Y:S05]  /*3100*/  BSYNC B1 ;  /* 0x0000000000017941 */ /* 0x000fea0003800000 */
.L_x_76:
        /* <DEDUP_REMOVED lines=10> */
.L_x_79:
[----:B------:R-:W-:Y:S05]  /*31b0*/  BSYNC B1 ;  /* 0x0000000000017941 */ /* 0x000fea0003800000 */
.L_x_78:
        /* <DEDUP_REMOVED lines=10> */
.L_x_81:
[----:B------:R-:W-:Y:S05]  /*3260*/  BSYNC B1 ;  /* 0x0000000000017941 */ /* 0x000fea0003800000 */
.L_x_80:
        /* <DEDUP_REMOVED lines=9> */
.L_x_83:
[----:B------:R-:W-:Y:S05]  /*3300*/  BSYNC B1 ;  /* 0x0000000000017941 */ /* 0x000fea0003800000 */
.L_x_82:
        /* <DEDUP_REMOVED lines=9> */
.L_x_85:
[----:B------:R-:W-:Y:S05]  /*33a0*/  BSYNC B1 ;  /* 0x0000000000017941 */ /* 0x000fea0003800000 */
.L_x_84:
        /* <DEDUP_REMOVED lines=10> */
.L_x_87:
[----:B------:R-:W-:Y:S05]  /*3450*/  BSYNC B1 ;  /* 0x0000000000017941 */ /* 0x000fea0003800000 */
.L_x_86:
        /* <DEDUP_REMOVED lines=10> */
.L_x_89:
[----:B------:R-:W-:Y:S05]  /*3500*/  BSYNC B1 ;  /* 0x0000000000017941 */ /* 0x000fea0003800000 */
.L_x_88:
        /* <DEDUP_REMOVED lines=9> */
.L_x_91:
[----:B------:R-:W-:Y:S05]  /*35a0*/  BSYNC B1 ;  /* 0x0000000000017941 */ /* 0x000fea0003800000 */
.L_x_90:
        /* <DEDUP_REMOVED lines=9> */
.L_x_93:
[----:B------:R-:W-:Y:S05]  /*3640*/  BSYNC B1 ;  /* 0x0000000000017941 */ /* 0x000fea0003800000 */
.L_x_92:
        /* <DEDUP_REMOVED lines=10> */
.L_x_95:
[----:B------:R-:W-:Y:S05]  /*36f0*/  BSYNC B1 ;  /* 0x0000000000017941 */ /* 0x000fea0003800000 */
.L_x_94:
        /* <DEDUP_REMOVED lines=10> */
.L_x_97:
[----:B------:R-:W-:Y:S05]  /*37a0*/  BSYNC B1 ;  /* 0x0000000000017941 */ /* 0x000fea0003800000 */
.L_x_96:
        /* <DEDUP_REMOVED lines=9> */
.L_x_99:
[----:B------:R-:W-:Y:S05]  /*3840*/  BSYNC B1 ;  /* 0x0000000000017941 */ /* 0x000fea0003800000 */
.L_x_98:
        /* <DEDUP_REMOVED lines=9> */
.L_x_101:
[----:B------:R-:W-:Y:S05]  /*38e0*/  BSYNC B1 ;  /* 0x0000000000017941 */ /* 0x000fea0003800000 */
.L_x_100:
        /* <DEDUP_REMOVED lines=10> */
.L_x_103:
[----:B------:R-:W-:Y:S05]  /*3990*/  BSYNC B1 ;  /* 0x0000000000017941 */ /* 0x000fea0003800000 */
.L_x_102:
        /* <DEDUP_REMOVED lines=10> */
.L_x_105:
[----:B------:R-:W-:Y:S05]  /*3a40*/  BSYNC B1 ;  /* 0x0000000000017941 */ /* 0x000fea0003800000 */
.L_x_104:
        /* <DEDUP_REMOVED lines=9> */
.L_x_107:
[----:B------:R-:W-:Y:S05]  /*3ae0*/  BSYNC B1 ;  /* 0x0000000000017941 */ /* 0x000fea0003800000 */
.L_x_106:
        /* <DEDUP_REMOVED lines=9> */
.L_x_109:
[----:B------:R-:W-:Y:S05]  /*3b80*/  BSYNC B1 ;  /* 0x0000000000017941 */ /* 0x000fea0003800000 */
.L_x_108:
        /* <DEDUP_REMOVED lines=10> */
.L_x_111:
[----:B------:R-:W-:Y:S05]  /*3c30*/  BSYNC B1 ;  /* 0x0000000000017941 */ /* 0x000fea0003800000 */
.L_x_110:
        /* <DEDUP_REMOVED lines=10> */
.L_x_113:
[----:B------:R-:W-:Y:S05]  /*3ce0*/  BSYNC B1 ;  /* 0x0000000000017941 */ /* 0x000fea0003800000 */
.L_x_112:
        /* <DEDUP_REMOVED lines=9> */
.L_x_115:
[----:B------:R-:W-:Y:S05]  /*3d80*/  BSYNC B1 ;  /* 0x0000000000017941 */ /* 0x000fea0003800000 */
.L_x_114:
        /* <DEDUP_REMOVED lines=9> */
.L_x_117:
[----:B------:R-:W-:Y:S05]  /*3e20*/  BSYNC B1 ;  /* 0x0000000000017941 */ /* 0x000fea0003800000 */
.L_x_116:
        /* <DEDUP_REMOVED lines=10> */
.L_x_119:
[----:B------:R-:W-:Y:S05]  /*3ed0*/  BSYNC B1 ;  /* 0x0000000000017941 */ /* 0x000fea0003800000 */
.L_x_118:
        /* <DEDUP_REMOVED lines=10> */
.L_x_121:
[----:B------:R-:W-:Y:S05]  /*3f80*/  BSYNC B1 ;  /* 0x0000000000017941 */ /* 0x000fea0003800000 */
.L_x_120:
        /* <DEDUP_REMOVED lines=9> */
.L_x_123:
[----:B------:R-:W-:Y:S05]  /*4020*/  BSYNC B1 ;  /* 0x0000000000017941 */ /* 0x000fea0003800000 */
.L_x_122:
        /* <DEDUP_REMOVED lines=9> */
.L_x_125:
[----:B------:R-:W-:Y:S05]  /*40c0*/  BSYNC B1 ;  /* 0x0000000000017941 */ /* 0x000fea0003800000 */
.L_x_124:
        /* <DEDUP_REMOVED lines=10> */
.L_x_127:
[----:B------:R-:W-:Y:S05]  /*4170*/  BSYNC B1 ;  /* 0x0000000000017941 */ /* 0x000fea0003800000 */
.L_x_126:
        /* <DEDUP_REMOVED lines=10> */
.L_x_129:
[----:B------:R-:W-:Y:S05]  /*4220*/  BSYNC B1 ;  /* 0x0000000000017941 */ /* 0x000fea0003800000 */
.L_x_128:
        /* <DEDUP_REMOVED lines=9> */
.L_x_131:
[----:B------:R-:W-:Y:S05]  /*42c0*/  BSYNC B1 ;  /* 0x0000000000017941 */ /* 0x000fea0003800000 */
.L_x_130:
        /* <DEDUP_REMOVED lines=9> */
.L_x_133:
[----:B------:R-:W-:Y:S05]  /*4360*/  BSYNC B1 ;  /* 0x0000000000017941 */ /* 0x000fea0003800000 */
.L_x_132:
        /* <DEDUP_REMOVED lines=10> */
.L_x_135:
[----:B------:R-:W-:Y:S05]  /*4410*/  BSYNC B1 ;  /* 0x0000000000017941 */ /* 0x000fea0003800000 */
.L_x_134:
        /* <DEDUP_REMOVED lines=10> */
.L_x_137:
[----:B------:R-:W-:Y:S05]  /*44c0*/  BSYNC B1 ;  /* 0x0000000000017941 */ /* 0x000fea0003800000 */
.L_x_136:
        /* <DEDUP_REMOVED lines=9> */
.L_x_139:
[----:B------:R-:W-:Y:S05]  /*4560*/  BSYNC B1 ;  /* 0x0000000000017941 */ /* 0x000fea0003800000 */
.L_x_138:
        /* <DEDUP_REMOVED lines=9> */
.L_x_141:
[----:B------:R-:W-:Y:S05]  /*4600*/  BSYNC B1 ;  /* 0x0000000000017941 */ /* 0x000fea0003800000 */
.L_x_140:
        /* <DEDUP_REMOVED lines=10> */
.L_x_143:
[----:B------:R-:W-:Y:S05]  /*46b0*/  BSYNC B1 ;  /* 0x0000000000017941 */ /* 0x000fea0003800000 */
.L_x_142:
        /* <DEDUP_REMOVED lines=10> */
.L_x_145:
[----:B------:R-:W-:Y:S05]  /*4760*/  BSYNC B1 ;  /* 0x0000000000017941 */ /* 0x000fea0003800000 */
.L_x_144:
        /* <DEDUP_REMOVED lines=9> */
.L_x_147:
[----:B------:R-:W-:Y:S05]  /*4800*/  BSYNC B1 ;  /* 0x0000000000017941 */ /* 0x000fea0003800000 */
.L_x_146:
        /* <DEDUP_REMOVED lines=9> */
.L_x_149:
[----:B------:R-:W-:Y:S05]  /*48a0*/  BSYNC B1 ;  /* 0x0000000000017941 */ /* 0x000fea0003800000 */
.L_x_148:
        /* <DEDUP_REMOVED lines=10> */
.L_x_151:
[----:B------:R-:W-:Y:S05]  /*4950*/  BSYNC B1 ;  /* 0x0000000000017941 */ /* 0x000fea0003800000 */
.L_x_150:
        /* <DEDUP_REMOVED lines=10> */
.L_x_153:
[----:B------:R-:W-:Y:S05]  /*4a00*/  BSYNC B1 ;  /* 0x0000000000017941 */ /* 0x000fea0003800000 */
.L_x_152:
        /* <DEDUP_REMOVED lines=9> */
.L_x_155:
[----:B------:R-:W-:Y:S05]  /*4aa0*/  BSYNC B1 ;  /* 0x0000000000017941 */ /* 0x000fea0003800000 */
.L_x_154:
        /* <DEDUP_REMOVED lines=9> */
.L_x_157:
[----:B------:R-:W-:Y:S05]  /*4b40*/  BSYNC B1 ;  /* 0x0000000000017941 */ /* 0x000fea0003800000 */
.L_x_156:
        /* <DEDUP_REMOVED lines=10> */
.L_x_159:
[----:B------:R-:W-:Y:S05]  /*4bf0*/  BSYNC B1 ;  /* 0x0000000000017941 */ /* 0x000fea0003800000 */
.L_x_158:
        /* <DEDUP_REMOVED lines=10> */
.L_x_161:
[----:B------:R-:W-:Y:S05]  /*4ca0*/  BSYNC B1 ;  /* 0x0000000000017941 */ /* 0x000fea0003800000 */
.L_x_160:
        /* <DEDUP_REMOVED lines=9> */
.L_x_163:
[----:B------:R-:W-:Y:S05]  /*4d40*/  BSYNC B1 ;  /* 0x0000000000017941 */ /* 0x000fea0003800000 */
.L_x_162:
        /* <DEDUP_REMOVED lines=9> */
.L_x_165:
[----:B------:R-:W-:Y:S05]  /*4de0*/  BSYNC B1 ;  /* 0x0000000000017941 */ /* 0x000fea0003800000 */
.L_x_164:
        /* <DEDUP_REMOVED lines=10> */
.L_x_167:
[----:B------:R-:W-:Y:S05]  /*4e90*/  BSYNC B1 ;  /* 0x0000000000017941 */ /* 0x000fea0003800000 */
.L_x_166:
        /* <DEDUP_REMOVED lines=10> */
.L_x_169:
[----:B------:R-:W-:Y:S05]  /*4f40*/  BSYNC B1 ;  /* 0x0000000000017941 */ /* 0x000fea0003800000 */
.L_x_168:
        /* <DEDUP_REMOVED lines=9> */
.L_x_171:
[----:B------:R-:W-:Y:S05]  /*4fe0*/  BSYNC B1 ;  /* 0x0000000000017941 */ /* 0x000fea0003800000 */
.L_x_170:
        /* <DEDUP_REMOVED lines=9> */
.L_x_173:
[----:B------:R-:W-:Y:S05]  /*5080*/  BSYNC B1 ;  /* 0x0000000000017941 */ /* 0x000fea0003800000 */
.L_x_172:
        /* <DEDUP_REMOVED lines=10> */
.L_x_175:
[----:B------:R-:W-:Y:S05]  /*5130*/  BSYNC B1 ;  /* 0x0000000000017941 */ /* 0x000fea0003800000 */
.L_x_174:
        /* <DEDUP_REMOVED lines=10> */
.L_x_177:
[----:B------:R-:W-:Y:S05]  /*51e0*/  BSYNC B1 ;  /* 0x0000000000017941 */ /* 0x000fea0003800000 */
.L_x_176:
        /* <DEDUP_REMOVED lines=9> */
.L_x_179:
[----:B------:R-:W-:Y:S05]  /*5280*/  BSYNC B1 ;  /* 0x0000000000017941 */ /* 0x000fea0003800000 */
.L_x_178:
        /* <DEDUP_REMOVED lines=9> */
.L_x_181:
[----:B------:R-:W-:Y:S05]  /*5320*/  BSYNC B1 ;  /* 0x0000000000017941 */ /* 0x000fea0003800000 */
.L_x_180:
        /* <DEDUP_REMOVED lines=10> */
.L_x_183:
[----:B------:R-:W-:Y:S05]  /*53d0*/  BSYNC B1 ;  /* 0x0000000000017941 */ /* 0x000fea0003800000 */
.L_x_182:
        /* <DEDUP_REMOVED lines=10> */
.L_x_185:
[----:B------:R-:W-:Y:S05]  /*5480*/  BSYNC B1 ;  /* 0x0000000000017941 */ /* 0x000fea0003800000 */
.L_x_184:
        /* <DEDUP_REMOVED lines=9> */
.L_x_187:
[----:B------:R-:W-:Y:S05]  /*5520*/  BSYNC B1 ;  /* 0x0000000000017941 */ /* 0x000fea0003800000 */
.L_x_186:
        /* <DEDUP_REMOVED lines=9> */
.L_x_189:
[----:B------:R-:W-:Y:S05]  /*55c0*/  BSYNC B1 ;  /* 0x0000000000017941 */ /* 0x000fea0003800000 */
.L_x_188:
        /* <DEDUP_REMOVED lines=10> */
.L_x_191:
[----:B------:R-:W-:Y:S05]  /*5670*/  BSYNC B1 ;  /* 0x0000000000017941 */ /* 0x000fea0003800000 */
.L_x_190:
        /* <DEDUP_REMOVED lines=10> */
.L_x_193:
[----:B------:R-:W-:Y:S05]  /*5720*/  BSYNC B1 ;  /* 0x0000000000017941 */ /* 0x000fea0003800000 */
.L_x_192:
        /* <DEDUP_REMOVED lines=9> */
.L_x_195:
[----:B------:R-:W-:Y:S05]  /*57c0*/  BSYNC B1 ;  /* 0x0000000000017941 */ /* 0x000fea0003800000 */
.L_x_194:
        /* <DEDUP_REMOVED lines=9> */
.L_x_197:
[----:B------:R-:W-:Y:S05]  /*5860*/  BSYNC B1 ;  /* 0x0000000000017941 */ /* 0x000fea0003800000 */
.L_x_196:
        /* <DEDUP_REMOVED lines=10> */
.L_x_199:
[----:B------:R-:W-:Y:S05]  /*5910*/  BSYNC B1 ;  /* 0x0000000000017941 */ /* 0x000fea0003800000 */
.L_x_198:
        /* <DEDUP_REMOVED lines=10> */
.L_x_201:
[----:B------:R-:W-:Y:S05]  /*59c0*/  BSYNC B1 ;  /* 0x0000000000017941 */ /* 0x000fea0003800000 */
.L_x_200:
        /* <DEDUP_REMOVED lines=9> */
.L_x_203:
[----:B------:R-:W-:Y:S05]  /*5a60*/  BSYNC B1 ;  /* 0x0000000000017941 */ /* 0x000fea0003800000 */
.L_x_202:
        /* <DEDUP_REMOVED lines=9> */
.L_x_205:
[----:B------:R-:W-:Y:S05]  /*5b00*/  BSYNC B1 ;  /* 0x0000000000017941 */ /* 0x000fea0003800000 */
.L_x_204:
        /* <DEDUP_REMOVED lines=10> */
.L_x_207:
[----:B------:R-:W-:Y:S05]  /*5bb0*/  BSYNC B1 ;  /* 0x0000000000017941 */ /* 0x000fea0003800000 */
.L_x_206:
        /* <DEDUP_REMOVED lines=10> */
.L_x_209:
[----:B------:R-:W-:Y:S05]  /*5c60*/  BSYNC B1 ;  /* 0x0000000000017941 */ /* 0x000fea0003800000 */
.L_x_208:
        /* <DEDUP_REMOVED lines=9> */
.L_x_211:
[----:B------:R-:W-:Y:S05]  /*5d00*/  BSYNC B1 ;  /* 0x0000000000017941 */ /* 0x000fea0003800000 */
.L_x_210:
        /* <DEDUP_REMOVED lines=9> */
.L_x_213:
[----:B------:R-:W-:Y:S05]  /*5da0*/  BSYNC B1 ;  /* 0x0000000000017941 */ /* 0x000fea0003800000 */
.L_x_212:
        /* <DEDUP_REMOVED lines=10> */
.L_x_215:
[----:B------:R-:W-:Y:S05]  /*5e50*/  BSYNC B1 ;  /* 0x0000000000017941 */ /* 0x000fea0003800000 */
.L_x_214:
        /* <DEDUP_REMOVED lines=10> */
.L_x_217:
[----:B------:R-:W-:Y:S05]  /*5f00*/  BSYNC B1 ;  /* 0x0000000000017941 */ /* 0x000fea0003800000 */
.L_x_216:
        /* <DEDUP_REMOVED lines=9> */
.L_x_219:
[----:B------:R-:W-:Y:S05]  /*5fa0*/  BSYNC B1 ;  /* 0x0000000000017941 */ /* 0x000fea0003800000 */
.L_x_218:
        /* <DEDUP_REMOVED lines=9> */
.L_x_221:
[----:B------:R-:W-:Y:S05]  /*6040*/  BSYNC B1 ;  /* 0x0000000000017941 */ /* 0x000fea0003800000 */
.L_x_220:
        /* <DEDUP_REMOVED lines=10> */
.L_x_223:
[----:B------:R-:W-:Y:S05]  /*60f0*/  BSYNC B1 ;  /* 0x0000000000017941 */ /* 0x000fea0003800000 */
.L_x_222:
        /* <DEDUP_REMOVED lines=10> */
.L_x_225:
[----:B------:R-:W-:Y:S05]  /*61a0*/  BSYNC B1 ;  /* 0x0000000000017941 */ /* 0x000fea0003800000 */
.L_x_224:
        /* <DEDUP_REMOVED lines=9> */
.L_x_227:
[----:B------:R-:W-:Y:S05]  /*6240*/  BSYNC B1 ;  /* 0x0000000000017941 */ /* 0x000fea0003800000 */
.L_x_226:
        /* <DEDUP_REMOVED lines=9> */
.L_x_229:
[----:B------:R-:W-:Y:S05]  /*62e0*/  BSYNC B1 ;  /* 0x0000000000017941 */ /* 0x000fea0003800000 */
.L_x_228:
        /* <DEDUP_REMOVED lines=10> */
.L_x_231:
[----:B------:R-:W-:Y:S05]  /*6390*/  BSYNC B1 ;  /* 0x0000000000017941 */ /* 0x000fea0003800000 */
.L_x_230:
        /* <DEDUP_REMOVED lines=10> */
.L_x_233:
[----:B------:R-:W-:Y:S05]  /*6440*/  BSYNC B1 ;  /* 0x0000000000017941 */ /* 0x000fea0003800000 */
.L_x_232:
        /* <DEDUP_REMOVED lines=9> */
.L_x_235:
[----:B------:R-:W-:Y:S05]  /*64e0*/  BSYNC B1 ;  /* 0x0000000000017941 */ /* 0x000fea0003800000 */
.L_x_234:
        /* <DEDUP_REMOVED lines=9> */
.L_x_237:
[----:B------:R-:W-:Y:S05]  /*6580*/  BSYNC B1 ;  /* 0x0000000000017941 */ /* 0x000fea0003800000 */
.L_x_236:
        /* <DEDUP_REMOVED lines=10> */
.L_x_239:
[----:B------:R-:W-:Y:S05]  /*6630*/  BSYNC B1 ;  /* 0x0000000000017941 */ /* 0x000fea0003800000 */
.L_x_238:
        /* <DEDUP_REMOVED lines=10> */
.L_x_241:
[----:B------:R-:W-:Y:S05]  /*66e0*/  BSYNC B1 ;  /* 0x0000000000017941 */ /* 0x000fea0003800000 */
.L_x_240:
        /* <DEDUP_REMOVED lines=9> */
.L_x_243:
[----:B------:R-:W-:Y:S05]  /*6780*/  BSYNC B1 ;  /* 0x0000000000017941 */ /* 0x000fea0003800000 */
.L_x_242:
        /* <DEDUP_REMOVED lines=9> */
.L_x_245:
[----:B------:R-:W-:Y:S05]  /*6820*/  BSYNC B1 ;  /* 0x0000000000017941 */ /* 0x000fea0003800000 */
.L_x_244:
        /* <DEDUP_REMOVED lines=10> */
.L_x_247:
[----:B------:R-:W-:Y:S05]  /*68d0*/  BSYNC B1 ;  /* 0x0000000000017941 */ /* 0x000fea0003800000 */
.L_x_246:
        /* <DEDUP_REMOVED lines=10> */
.L_x_249:
[----:B------:R-:W-:Y:S05]  /*6980*/  BSYNC B1 ;  /* 0x0000000000017941 */ /* 0x000fea0003800000 */
.L_x_248:
        /* <DEDUP_REMOVED lines=9> */
.L_x_251:
[----:B------:R-:W-:Y:S05]  /*6a20*/  BSYNC B1 ;  /* 0x0000000000017941 */ /* 0x000fea0003800000 */
.L_x_250:
        /* <DEDUP_REMOVED lines=9> */
.L_x_253:
[----:B------:R-:W-:Y:S05]  /*6ac0*/  BSYNC B1 ;  /* 0x0000000000017941 */ /* 0x000fea0003800000 */
.L_x_252:
        /* <DEDUP_REMOVED lines=10> */
.L_x_255:
[----:B------:R-:W-:Y:S05]  /*6b70*/  BSYNC B1 ;  /* 0x0000000000017941 */ /* 0x000fea0003800000 */
.L_x_254:
        /* <DEDUP_REMOVED lines=10> */
.L_x_257:
[----:B------:R-:W-:Y:S05]  /*6c20*/  BSYNC B1 ;  /* 0x0000000000017941 */ /* 0x000fea0003800000 */
.L_x_256:
        /* <DEDUP_REMOVED lines=9> */
.L_x_259:
[----:B------:R-:W-:Y:S05]  /*6cc0*/  BSYNC B1 ;  /* 0x0000000000017941 */ /* 0x000fea0003800000 */
.L_x_258:
        /* <DEDUP_REMOVED lines=9> */
.L_x_261:
[----:B------:R-:W-:Y:S05]  /*6d60*/  BSYNC B1 ;  /* 0x0000000000017941 */ /* 0x000fea0003800000 */
.L_x_260:
        /* <DEDUP_REMOVED lines=10> */
.L_x_263:
[----:B------:R-:W-:Y:S05]  /*6e10*/  BSYNC B1 ;  /* 0x0000000000017941 */ /* 0x000fea0003800000 */
.L_x_262:
        /* <DEDUP_REMOVED lines=10> */
.L_x_265:
[----:B------:R-:W-:Y:S05]  /*6ec0*/  BSYNC B1 ;  /* 0x0000000000017941 */ /* 0x000fea0003800000 */
.L_x_264:
        /* <DEDUP_REMOVED lines=9> */
.L_x_267:
[----:B------:R-:W-:Y:S05]  /*6f60*/  BSYNC B1 ;  /* 0x0000000000017941 */ /* 0x000fea0003800000 */
.L_x_266:
        /* <DEDUP_REMOVED lines=9> */
.L_x_269:
[----:B------:R-:W-:Y:S05]  /*7000*/  BSYNC B1 ;  /* 0x0000000000017941 */ /* 0x000fea0003800000 */
.L_x_268:
        /* <DEDUP_REMOVED lines=10> */
.L_x_271:
[----:B------:R-:W-:Y:S05]  /*70b0*/  BSYNC B1 ;  /* 0x0000000000017941 */ /* 0x000fea0003800000 */
.L_x_270:
        /* <DEDUP_REMOVED lines=10> */
.L_x_273:
[----:B------:R-:W-:Y:S05]  /*7160*/  BSYNC B1 ;  /* 0x0000000000017941 */ /* 0x000fea0003800000 */
.L_x_272:
        /* <DEDUP_REMOVED lines=9> */
.L_x_275:
[----:B------:R-:W-:Y:S05]  /*7200*/  BSYNC B1 ;  /* 0x0000000000017941 */ /* 0x000fea0003800000 */
.L_x_274:
        /* <DEDUP_REMOVED lines=9> */
.L_x_277:
[----:B------:R-:W-:Y:S05]  /*72a0*/  BSYNC B1 ;  /* 0x0000000000017941 */ /* 0x000fea0003800000 */
.L_x_276:
        /* <DEDUP_REMOVED lines=10> */
.L_x_279:
[----:B------:R-:W-:Y:S05]  /*7350*/  BSYNC B1 ;  /* 0x0000000000017941 */ /* 0x000fea0003800000 */
.L_x_278:
        /* <DEDUP_REMOVED lines=10> */
.L_x_281:
[----:B------:R-:W-:Y:S05]  /*7400*/  BSYNC B1 ;  /* 0x0000000000017941 */ /* 0x000fea0003800000 */
.L_x_280:
[----:B01--45:R-:W-:Y:S01]  /*7410*/  IMAD.U32 R7, R22, 0x10000, RZ ;  /* 0x0001000016077824 */ /* 0x033fe200078e00ff */
        /* <DEDUP_REMOVED lines=8> */
.L_x_283:
[----:B------:R-:W-:Y:S05]  /*74a0*/  BSYNC B1 ;  /* 0x0000000000017941 */ /* 0x000fea0003800000 */
.L_x_282:
[----:B0----5:R-:W-:Y:S01]  /*74b0*/  IMAD.U32 R5, R22, 0x10000, RZ ;  /* 0x0001000016057824 */ /* 0x021fe200078e00ff */
[----:B------:R-:W-:Y:S01]  /*74c0*/  ISETP.GT.AND P0, PT, R3, 0x8, P0 ;  /* 0x000000080300780c */ /* 0x000fe20000704270 */
[----:B------:R-:W-:Y:S01]  /*74d0*/  @P1 IMAD.MOV.U32 R4, RZ, RZ, R10 ;  /* 0x000000ffff041224 */ /* 0x000fe200078e000a */
[----:B------:R-:W-:Y:S01]  /*74e0*/  BSSY B1, `(.L_x_284) ;  /* 0x0000009000017945 */ /* 0x000fe20003800000 */
[----:B------:R-:W-:-:S04]  /*74f0*/  FMUL R5, R5, R152 ;  /* 0x0000009805057220 */ /* 0x000fc80000400000 */
[----:B------:R-:W-:-:S05]  /*7500*/  FFMA R5, R150, R153, R5 ;  /* 0x0000009996057223 */ /* 0x000fca0000000005 */
[----:B------:R-:W-:-:S04]  /*7510*/  F2FP.BF16.F32.PACK_AB R5, RZ, R5 ;  /* 0x00000005ff05723e */ /* 0x000fc800000010ff */
[----:B------:R-:W-:Y:S01]  /*7520*/  PRMT R2, R5, 0x7610, R2 ;  /* 0x0000761005027816 */ /* 0x000fe20000000002 */
[----:B------:R-:W-:-:S05]  /*7530*/  @P1 IMAD.MOV.U32 R5, RZ, RZ, R11 ;  /* 0x000000ffff051224 */ /* 0x000fca00078e000b */
[----:B------:R0:W-:Y:S01]  /*7540*/  @P1 STG.E.U16 desc[UR36][R4.64+0x1f0], R2 ;  /* 0x0001f00204001986 */ /* 0x0001e2000c101524 */
[----:B------:R-:W-:Y:S05]  /*7550*/  @!P0 BRA `(.L_x_285) ;  /* 0x0000000000048947 */ /* 0x000fea0003800000 */
[----:B------:R4:W5:Y:S02]  /*7560*/  LDG.E.LTC128B.U16 R22, desc[UR36][R8.64+0x1f2] ;  /* 0x0001f22408167981 */ /* 0x000964000c1e1520 */
.L_x_285:
[----:B------:R-:W-:Y:S05]  /*7570*/  BSYNC B1 ;  /* 0x0000000000017941 */ /* 0x000fea0003800000 */
.L_x_284:
[----:B------:R-:W-:Y:S05]  /*7580*/  @!P0 BRA `(.L_x_286) ;  /* 0x0000002400488947 */ /* 0x000fea0003800000 */
[----:B-----5:R-:W-:-:S04]  /*7590*/  IMAD.U32 R3, R22, 0x10000, RZ ;  /* 0x0001000016037824 */ /* 0x020fc800078e00ff */
[----:B------:R-:W-:-:S04]  /*75a0*/  FMUL R0, R3, R152 ;  /* 0x0000009803007220 */ /* 0x000fc80000400000 */
[----:B------:R-:W-:-:S05]  /*75b0*/  FFMA R0, R151, R153, R0 ;  /* 0x0000009997007223 */ /* 0x000fca0000000000 */
[----:B------:R-:W-:-:S05]  /*75c0*/  F2FP.BF16.F32.PACK_AB R0, RZ, R0 ;  /* 0x00000000ff00723e */ /* 0x000fca00000010ff */
[----:B------:R0:W-:Y:S01]  /*75d0*/  STG.E.U16 desc[UR36][R10.64+0x1f2], R0 ;  /* 0x0001f2000a007986 */ /* 0x0001e2000c101524 */
[----:B------:R-:W-:Y:S05]  /*75e0*/  BRA `(.L_x_286) ;  /* 0x0000002400307947 */ /* 0x000fea0003800000 */
.L_x_33:
[----:B------:R-:W-:Y:S01]  /*75f0*/  ISETP.GT.AND P0, PT, R0, 0x1, PT ;  /* 0x000000010000780c */ /* 0x000fe20003f04270 */
[----:B------:R-:W-:Y:S01]  /*7600*/  ULDC.64 UR4, c[0x0][0x5c0] ;  /* 0x0001700000047ab9 */ /* 0x000fe20000000a00 */
[-C--:B------:R-:W-:Y:S01]  /*7610*/  FMUL R24, R24, R153.reuse ;  /* 0x0000009918187220 */ /* 0x080fe20000400000 */
[-C--:B------:R-:W-:Y:S01]  /*7620*/  FMUL R25, R25, R153.reuse ;  /* 0x0000009919197220 */ /* 0x080fe20000400000 */
[----:B------:R-:W-:Y:S01]  /*7630*/  ISETP.GT.AND P3, PT, R3, RZ, P0 ;  /* 0x000000ff0300720c */ /* 0x000fe20000764270 */
[-C--:B------:R-:W-:Y:S01]  /*7640*/  FMUL R26, R26, R153.reuse ;  /* 0x000000991a1a7220 */ /* 0x080fe20000400000 */
[----:B------:R-:W-:Y:S01]  /*7650*/  LEA R4, P4, R6, UR4, 0x1 ;  /* 0x0000000406047c11 */ /* 0x000fe2000f8808ff */
[-C--:B------:R-:W-:Y:S01]  /*7660*/  FMUL R27, R27, R153.reuse ;  /* 0x000000991b1b7220 */ /* 0x080fe20000400000 */
[----:B------:R-:W-:Y:S01]  /*7670*/  F2FP.BF16.F32.PACK_AB R24, RZ, R24 ;  /* 0x00000018ff18723e */ /* 0x000fe200000010ff */
[-C--:B------:R-:W-:Y:S01]  /*7680*/  FMUL R28, R28, R153.reuse ;  /* 0x000000991c1c7220 */ /* 0x080fe20000400000 */
[----:B------:R-:W-:Y:S01]  /*7690*/  LEA.HI.X R5, R6, UR5, R179, 0x1, P4 ;  /* 0x0000000506057c11 */ /* 0x000fe2000a0f0cb3 */
[----:B------:R-:W-:Y:S01]  /*76a0*/  FMUL R29, R29, R153 ;  /* 0x000000991d1d7220 */ /* 0x000fe20000400000 */
[----:B------:R-:W-:Y:S01]  /*76b0*/  F2FP.BF16.F32.PACK_AB R25, RZ, R25 ;  /* 0x00000019ff19723e */ /* 0x000fe200000010ff */
[-C--:B------:R-:W-:Y:S01]  /*76c0*/  FMUL R30, R30, R153.reuse ;  /* 0x000000991e1e7220 */ /* 0x080fe20000400000 */
[----:B------:R-:W-:Y:S01]  /*76d0*/  SHF.L.U64.HI R11, R10, 0x4, R11 ;  /* 0x000000040a0b7819 */ /* 0x000fe2000001020b */
[----:B------:R-:W-:Y:S01]  /*76e0*/  @P1 STG.E.U16 desc[UR36][R4.64], R24 ;  /* 0x0000001804001986 */ /* 0x000fe2000c101524 */
[----:B------:R-:W-:Y:S01]  /*76f0*/  ISETP.GT.AND P1, PT, R0, 0x8, PT ;  /* 0x000000080000780c */ /* 0x000fe20003f24270 */
[-C--:B------:R-:W-:Y:S01]  /*7700*/  FMUL R31, R31, R153.reuse ;  /* 0x000000991f1f7220 */ /* 0x080fe20000400000 */
[C---:B------:R-:W-:Y:S01]  /*7710*/  ISETP.GT.AND P4, PT, R3.reuse, 0x8, P0 ;  /* 0x000000080300780c */ /* 0x040fe20000784270 */
[----:B------:R-:W-:Y:S01]  /*7720*/  @P3 STG.E.U16 desc[UR36][R4.64+0x2], R25 ;  /* 0x0000021904003986 */ /* 0x000fe2000c101524 */
[----:B------:R-:W-:Y:S01]  /*7730*/  LEA R6, P3, R10, R4, 0x4 ;  /* 0x000000040a067211 */ /* 0x000fe200078620ff */
[-C--:B------:R-:W-:Y:S01]  /*7740*/  FMUL R32, R32, R153.reuse ;  /* 0x0000009920207220 */ /* 0x080fe20000400000 */
[----:B------:R-:W-:Y:S01]  /*7750*/  ISETP.GT.AND P2, PT, R3, 0x8, P2 ;  /* 0x000000080300780c */ /* 0x000fe20001744270 */
[-C--:B------:R-:W-:Y:S01]  /*7760*/  FMUL R33, R33, R153.reuse ;  /* 0x0000009921217220 */ /* 0x080fe20000400000 */
[----:B------:R-:W-:Y:S01]  /*7770*/  ISETP.GT.AND P0, PT, R0, 0x9, PT ;  /* 0x000000090000780c */ /* 0x000fe20003f04270 */
[----:B------:R-:W-:Y:S01]  /*7780*/  IMAD.X R7, R11, 0x1, R5, P3 ;  /* 0x000000010b077824 */ /* 0x000fe200018e0605 */
[C---:B------:R-:W-:Y:S01]  /*7790*/  ISETP.GT.AND P5, PT, R3.reuse, RZ, P1 ;  /* 0x000000ff0300720c */ /* 0x040fe20000fa4270 */
[-C--:B------:R-:W-:Y:S01]  /*77a0*/  FMUL R34, R34, R153.reuse ;  /* 0x0000009922227220 */ /* 0x080fe20000400000 */
[----:B------:R-:W-:Y:S01]  /*77b0*/  ISETP.GT.AND P3, PT, R3, RZ, P0 ;  /* 0x000000ff0300720c */ /* 0x000fe20000764270 */
[-C--:B------:R-:W-:Y:S01]  /*77c0*/  FMUL R35, R35, R153.reuse ;  /* 0x0000009923237220 */ /* 0x080fe20000400000 */
[----:B------:R-:W-:Y:S01]  /*77d0*/  F2FP.BF16.F32.PACK_AB R26, RZ, R26 ;  /* 0x0000001aff1a723e */ /* 0x000fe200000010ff */
[----:B------:R-:W-:Y:S01]  /*77e0*/  FMUL R36, R36, R153 ;  /* 0x0000009924247220 */ /* 0x000fe20000400000 */
[----:B------:R-:W-:Y:S01]  /*77f0*/  F2FP.BF16.F32.PACK_AB R27, RZ, R27 ;  /* 0x0000001bff1b723e */ /* 0x000fe200000010ff */
[----:B------:R-:W-:Y:S01]  /*7800*/  FMUL R37, R37, R153 ;  /* 0x0000009925257220 */ /* 0x000fe20000400000 */
[----:B------:R-:W-:Y:S01]  /*7810*/  F2FP.BF16.F32.PACK_AB R28, RZ, R28 ;  /* 0x0000001cff1c723e */ /* 0x000fe200000010ff */
[----:B------:R-:W-:Y:S01]  /*7820*/  @P2 STG.E.U16 desc[UR36][R6.64], R26 ;  /* 0x0000001a06002986 */ /* 0x000fe2000c101524 */
[----:B------:R-:W-:Y:S01]  /*7830*/  F2FP.BF16.F32.PACK_AB R29, RZ, R29 ;  /* 0x0000001dff1d723e */ /* 0x000fe200000010ff */
[-C--:B------:R-:W-:Y:S01]  /*7840*/  FMUL R38, R38, R153.reuse ;  /* 0x0000009926267220 */ /* 0x080fe20000400000 */
[----:B------:R-:W-:Y:S01]  /*7850*/  ISETP.GT.AND P2, PT, R3, 0x8, P1 ;  /* 0x000000080300780c */ /* 0x000fe20000f44270 */
[----:B------:R-:W-:Y:S01]  /*7860*/  @P4 STG.E.U16 desc[UR36][R6.64+0x2], R27 ;  /* 0x0000021b06004986 */ /* 0x000fe2000c101524 */
[----:B------:R-:W-:Y:S01]  /*7870*/  ISETP.GT.AND P1, PT, R0, 0x10, PT ;  /* 0x000000100000780c */ /* 0x000fe20003f24270 */
[-C--:B------:R-:W-:Y:S01]  /*7880*/  FMUL R39, R39, R153.reuse ;  /* 0x0000009927277220 */ /* 0x080fe20000400000 */
[----:B------:R-:W-:Y:S01]  /*7890*/  F2FP.BF16.F32.PACK_AB R30, RZ, R30 ;  /* 0x0000001eff1e723e */ /* 0x000fe200000010ff */
[----:B------:R-:W-:Y:S01]  /*78a0*/  @P5 STG.E.U16 desc[UR36][R4.64+0x10], R28 ;  /* 0x0000101c04005986 */ /* 0x000fe2000c101524 */
[C---:B------:R-:W-:Y:S01]  /*78b0*/  ISETP.GT.AND P4, PT, R3.reuse, RZ, P1 ;  /* 0x000000ff0300720c */ /* 0x040fe20000f84270 */
[----:B------:R-:W-:Y:S01]  /*78c0*/  FMUL R40, R40, R153 ;  /* 0x0000009928287220 */ /* 0x000fe20000400000 */
[----:B------:R-:W-:Y:S01]  /*78d0*/  F2FP.BF16.F32.PACK_AB R31, RZ, R31 ;  /* 0x0000001fff1f723e */ /* 0x000fe200000010ff */
[----:B------:R-:W-:Y:S01]  /*78e0*/  @P3 STG.E.U16 desc[UR36][R4.64+0x12], R29 ;  /* 0x0000121d04003986 */ /* 0x000fe2000c101524 */
[----:B------:R-:W-:Y:S01]  /*78f0*/  ISETP.GT.AND P3, PT, R3, 0x8, P0 ;  /* 0x000000080300780c */ /* 0x000fe20000764270 */
[-C--:B------:R-:W-:Y:S01]  /*7900*/  FMUL R41, R41, R153.reuse ;  /* 0x0000009929297220 */ /* 0x080fe20000400000 */
[----:B------:R-:W-:Y:S01]  /*7910*/  ISETP.GT.AND P0, PT, R0, 0x11, PT ;  /* 0x000000110000780c */ /* 0x000fe20003f04270 */
[----:B------:R-:W-:Y:S01]  /*7920*/  @P2 STG.E.U16 desc[UR36][R6.64+0x10], R30 ;  /* 0x0000101e06002986 */ /* 0x000fe2000c101524 */
[----:B------:R-:W-:Y:S01]  /*7930*/  F2FP.BF16.F32.PACK_AB R32, RZ, R32 ;  /* 0x00000020ff20723e */ /* 0x000fe200000010ff */
[-C--:B------:R-:W-:Y:S01]  /*7940*/  FMUL R42, R42, R153.reuse ;  /* 0x000000992a2a7220 */ /* 0x080fe20000400000 */
[----:B------:R-:W-:Y:S01]  /*7950*/  ISETP.GT.AND P5, PT, R3, RZ, P0 ;  /* 0x000000ff0300720c */ /* 0x000fe200007a4270 */
[-C--:B------:R-:W-:Y:S01]  /*7960*/  FMUL R43, R43, R153.reuse ;  /* 0x000000992b2b7220 */ /* 0x080fe20000400000 */
[----:B------:R-:W-:Y:S01]  /*7970*/  ISETP.GT.AND P2, PT, R3, 0x8, P1 ;  /* 0x000000080300780c */ /* 0x000fe20000f44270 */
[-C--:B------:R-:W-:Y:S01]  /*7980*/  FMUL R44, R44, R153.reuse ;  /* 0x000000992c2c7220 */ /* 0x080fe20000400000 */
[----:B------:R-:W-:Y:S01]  /*7990*/  ISETP.GT.AND P1, PT, R0, 0x18, PT ;  /* 0x000000180000780c */ /* 0x000fe20003f24270 */
[----:B------:R-:W-:Y:S01]  /*79a0*/  FMUL R45, R45, R153 ;  /* 0x000000992d2d7220 */ /* 0x000fe20000400000 */
[----:B------:R-:W-:Y:S01]  /*79b0*/  F2FP.BF16.F32.PACK_AB R33, RZ, R33 ;  /* 0x00000021ff21723e */ /* 0x000fe200000010ff */
[----:B------:R-:W-:Y:S01]  /*79c0*/  @P3 STG.E.U16 desc[UR36][R6.64+0x12], R31 ;  /* 0x0000121f06003986 */ /* 0x000fe2000c101524 */
[C---:B------:R-:W-:Y:S01]  /*79d0*/  ISETP.GT.AND P3, PT, R3.reuse, 0x8, P0 ;  /* 0x000000080300780c */ /* 0x040fe20000764270 */
[-C--:B------:R-:W-:Y:S01]  /*79e0*/  FMUL R46, R46, R153.reuse ;  /* 0x000000992e2e7220 */ /* 0x080fe20000400000 */
[----:B------:R-:W-:Y:S01]  /*79f0*/  ISETP.GT.AND P0, PT, R0, 0x19, PT ;  /* 0x000000190000780c */ /* 0x000fe20003f04270 */
[----:B------:R-:W-:Y:S01]  /*7a00*/  @P4 STG.E.U16 desc[UR36][R4.64+0x20], R32 ;  /* 0x0000202004004986 */ /* 0x000fe2000c101524 */
[----:B------:R-:W-:Y:S01]  /*7a10*/  ISETP.GT.AND P4, PT, R3, RZ, P1 ;  /* 0x000000ff0300720c */ /* 0x000fe20000f84270 */
[-C--:B------:R-:W-:Y:S01]  /*7a20*/  FMUL R47, R47, R153.reuse ;  /* 0x000000992f2f7220 */ /* 0x080fe20000400000 */
[----:B------:R-:W-:Y:S01]  /*7a30*/  F2FP.BF16.F32.PACK_AB R34, RZ, R34 ;  /* 0x00000022ff22723e */ /* 0x000fe200000010ff */
[----:B------:R-:W-:Y:S01]  /*7a40*/  @P5 STG.E.U16 desc[UR36][R4.64+0x22], R33 ;  /* 0x0000222104005986 */ /* 0x000fe2000c101524 */
[----:B------:R-:W-:Y:S01]  /*7a50*/  ISETP.GT.AND P5, PT, R3, RZ, P0 ;  /* 0x000000ff0300720c */ /* 0x000fe200007a4270 */
[----:B------:R-:W-:Y:S01]  /*7a60*/  FMUL R48, R48, R153 ;  /* 0x0000009930307220 */ /* 0x000fe20000400000 */
[----:B------:R-:W-:Y:S01]  /*7a70*/  F2FP.BF16.F32.PACK_AB R35, RZ, R35 ;  /* 0x00000023ff23723e */ /* 0x000fe200000010ff */
[----:B------:R-:W-:Y:S01]  /*7a80*/  @P2 STG.E.U16 desc[UR36][R6.64+0x20], R34 ;  /* 0x0000202206002986 */ /* 0x000fe2000c101524 */
[----:B------:R-:W-:Y:S01]  /*7a90*/  F2FP.BF16.F32.PACK_AB R36, RZ, R36 ;  /* 0x00000024ff24723e */ /* 0x000fe200000010ff */
[-C--:B------:R-:W-:Y:S01]  /*7aa0*/  FMUL R49, R49, R153.reuse ;  /* 0x0000009931317220 */ /* 0x080fe20000400000 */
[C---:B------:R-:W-:Y:S01]  /*7ab0*/  ISETP.GT.AND P2, PT, R3.reuse, 0x8, P1 ;  /* 0x000000080300780c */ /* 0x040fe20000f44270 */
[----:B------:R-:W-:Y:S01]  /*7ac0*/  @P3 STG.E.U16 desc[UR36][R6.64+0x22], R35 ;  /* 0x0000222306003986 */ /* 0x000fe2000c101524 */
[----:B------:R-:W-:Y:S01]  /*7ad0*/  ISETP.GT.AND P1, PT, R0, 0x20, PT ;  /* 0x000000200000780c */ /* 0x000fe20003f24270 */
[----:B------:R-:W-:Y:S01]  /*7ae0*/  FMUL R50, R50, R153 ;  /* 0x0000009932327220 */ /* 0x000fe20000400000 */
[----:B------:R-:W-:Y:S01]  /*7af0*/  F2FP.BF16.F32.PACK_AB R37, RZ, R37 ;  /* 0x00000025ff25723e */ /* 0x000fe200000010ff */
[----:B------:R-:W-:Y:S01]  /*7b00*/  @P4 STG.E.U16 desc[UR36][R4.64+0x30], R36 ;  /* 0x0000302404004986 */ /* 0x000fe2000c101524 */
[----:B------:R-:W-:Y:S01]  /*7b10*/  ISETP.GT.AND P3, PT, R3, 0x8, P0 ;  /* 0x000000080300780c */ /* 0x000fe20000764270 */
[-C--:B------:R-:W-:Y:S01]  /*7b20*/  FMUL R51, R51, R153.reuse ;  /* 0x0000009933337220 */ /* 0x080fe20000400000 */
[----:B------:R-:W-:Y:S01]  /*7b30*/  ISETP.GT.AND P0, PT, R0, 0x21, PT ;  /* 0x000000210000780c */ /* 0x000fe20003f04270 */
[----:B------:R-:W-:Y:S01]  /*7b40*/  @P5 STG.E.U16 desc[UR36][R4.64+0x32], R37 ;  /* 0x0000322504005986 */ /* 0x000fe2000c101524 */
[----:B------:R-:W-:Y:S01]  /*7b50*/  ISETP.GT.AND P4, PT, R3, RZ, P1 ;  /* 0x000000ff0300720c */ /* 0x000fe20000f84270 */
[-C--:B------:R-:W-:Y:S01]  /*7b60*/  FMUL R52, R52, R153.reuse ;  /* 0x0000009934347220 */ /* 0x080fe20000400000 */
[----:B------:R-:W-:Y:S01]  /*7b70*/  F2FP.BF16.F32.PACK_AB R38, RZ, R38 ;  /* 0x00000026ff26723e */ /* 0x000fe200000010ff */
[-C--:B------:R-:W-:Y:S01]  /*7b80*/  FMUL R53, R53, R153.reuse ;  /* 0x0000009935357220 */ /* 0x080fe20000400000 */
        /* <DEDUP_REMOVED lines=325> */
[----:B------:R-:W-:Y:S01]  /*8fe0*/  FMUL R151, R151, R153 ;  /* 0x0000009997977220 */ /* 0x000fe20000400000 */
[----:B------:R-:W-:Y:S01]  /*8ff0*/  ISETP.GT.AND P2, PT, R3, 0x8, P1 ;  /* 0x000000080300780c */ /* 0x000fe20000f44270 */
[----:B------:R-:W-:Y:S01]  /*9000*/  @P3 STG.E.U16 desc[UR36][R6.64+0x132], R103 ;  /* 0x0001326706003986 */ /* 0x000fe2000c101524 */
[----:B------:R-:W-:-:S02]  /*9010*/  ISETP.GT.AND P1, PT, R0, 0xa8, PT ;  /* 0x000000a80000780c */ /* 0x000fc40003f24270 */
[----:B------:R-:W-:Y:S01]  /*9020*/  F2FP.BF16.F32.PACK_AB R105, RZ, R105 ;  /* 0x00000069ff69723e */ /* 0x000fe200000010ff */
[----:B------:R-:W-:Y:S01]  /*9030*/  @P4 STG.E.U16 desc[UR36][R4.64+0x140], R104 ;  /* 0x0001406804004986 */ /* 0x000fe2000c101524 */
[C---:B------:R-:W-:Y:S02]  /*9040*/  ISETP.GT.AND P3, PT, R3.reuse, 0x8, P0 ;  /* 0x000000080300780c */ /* 0x040fe40000764270 */
[----:B------:R-:W-:Y:S01]  /*9050*/  ISETP.GT.AND P0, PT, R0, 0xa9, PT ;  /* 0x000000a90000780c */ /* 0x000fe20003f04270 */
[----:B------:R-:W-:Y:S01]  /*9060*/  @P5 STG.E.U16 desc[UR36][R4.64+0x142], R105 ;  /* 0x0001426904005986 */ /* 0x000fe2000c101524 */
[C---:B------:R-:W-:Y:S02]  /*9070*/  ISETP.GT.AND P4, PT, R3.reuse, RZ, P1 ;  /* 0x000000ff0300720c */ /* 0x040fe40000f84270 */
[----:B------:R-:W-:Y:S02]  /*9080*/  F2FP.BF16.F32.PACK_AB R106, RZ, R106 ;  /* 0x0000006aff6a723e */ /* 0x000fe400000010ff */
[----:B------:R-:W-:-:S02]  /*9090*/  ISETP.GT.AND P5, PT, R3, RZ, P0 ;  /* 0x000000ff0300720c */ /* 0x000fc400007a4270 */
[----:B------:R-:W-:Y:S01]  /*90a0*/  F2FP.BF16.F32.PACK_AB R107, RZ, R107 ;  /* 0x0000006bff6b723e */ /* 0x000fe200000010ff */
[----:B------:R-:W-:Y:S01]  /*90b0*/  @P2 STG.E.U16 desc[UR36][R6.64+0x140], R106 ;  /* 0x0001406a06002986 */ /* 0x000fe2000c101524 */
[----:B------:R-:W-:Y:S02]  /*90c0*/  F2FP.BF16.F32.PACK_AB R108, RZ, R108 ;  /* 0x0000006cff6c723e */ /* 0x000fe400000010ff */
[C---:B------:R-:W-:Y:S01]  /*90d0*/  ISETP.GT.AND P2, PT, R3.reuse, 0x8, P1 ;  /* 0x000000080300780c */ /* 0x040fe20000f44270 */
[----:B------:R-:W-:Y:S01]  /*90e0*/  @P3 STG.E.U16 desc[UR36][R6.64+0x142], R107 ;  /* 0x0001426b06003986 */ /* 0x000fe2000c101524 */
[----:B------:R-:W-:Y:S02]  /*90f0*/  ISETP.GT.AND P1, PT, R0, 0xb0, PT ;  /* 0x000000b00000780c */ /* 0x000fe40003f24270 */
[----:B------:R-:W-:Y:S01]  /*9100*/  F2FP.BF16.F32.PACK_AB R109, RZ, R109 ;  /* 0x0000006dff6d723e */ /* 0x000fe200000010ff */
[----:B------:R-:W-:Y:S01]  /*9110*/  @P4 STG.E.U16 desc[UR36][R4.64+0x150], R108 ;  /* 0x0001506c04004986 */ /* 0x000fe2000c101524 */
[----:B------:R-:W-:-:S02]  /*9120*/  ISETP.GT.AND P3, PT, R3, 0x8, P0 ;  /* 0x000000080300780c */ /* 0x000fc40000764270 */
[----:B------:R-:W-:Y:S01]  /*9130*/  ISETP.GT.AND P0, PT, R0, 0xb1, PT ;  /* 0x000000b10000780c */ /* 0x000fe20003f04270 */
[----:B------:R-:W-:Y:S01]  /*9140*/  @P5 STG.E.U16 desc[UR36][R4.64+0x152], R109 ;  /* 0x0001526d04005986 */ /* 0x000fe2000c101524 */
[C---:B------:R-:W-:Y:S02]  /*9150*/  ISETP.GT.AND P4, PT, R3.reuse, RZ, P1 ;  /* 0x000000ff0300720c */ /* 0x040fe40000f84270 */
[----:B------:R-:W-:Y:S02]  /*9160*/  F2FP.BF16.F32.PACK_AB R110, RZ, R110 ;  /* 0x0000006eff6e723e */ /* 0x000fe400000010ff */
[----:B------:R-:W-:Y:S02]  /*9170*/  ISETP.GT.AND P5, PT, R3, RZ, P0 ;  /* 0x000000ff0300720c */ /* 0x000fe400007a4270 */
[----:B------:R-:W-:Y:S01]  /*9180*/  F2FP.BF16.F32.PACK_AB R111, RZ, R111 ;  /* 0x0000006fff6f723e */ /* 0x000fe200000010ff */
[----:B------:R-:W-:Y:S01]  /*9190*/  @P2 STG.E.U16 desc[UR36][R6.64+0x150], R110 ;  /* 0x0001506e06002986 */ /* 0x000fe2000c101524 */
[----:B------:R-:W-:-:S02]  /*91a0*/  F2FP.BF16.F32.PACK_AB R112, RZ, R112 ;  /* 0x00000070ff70723e */ /* 0x000fc400000010ff */
[C---:B------:R-:W-:Y:S01]  /*91b0*/  ISETP.GT.AND P2, PT, R3.reuse, 0x8, P1 ;  /* 0x000000080300780c */ /* 0x040fe20000f44270 */
[----:B------:R-:W-:Y:S01]  /*91c0*/  @P3 STG.E.U16 desc[UR36][R6.64+0x152], R111 ;  /* 0x0001526f06003986 */ /* 0x000fe2000c101524 */
[C---:B------:R-:W-:Y:S02]  /*91d0*/  ISETP.GT.AND P1, PT, R0.reuse, 0xb8, PT ;  /* 0x000000b80000780c */ /* 0x040fe40003f24270 */
[----:B------:R-:W-:Y:S01]  /*91e0*/  F2FP.BF16.F32.PACK_AB R113, RZ, R113 ;  /* 0x00000071ff71723e */ /* 0x000fe200000010ff */
[----:B------:R-:W-:Y:S01]  /*91f0*/  @P4 STG.E.U16 desc[UR36][R4.64+0x160], R112 ;  /* 0x0001607004004986 */ /* 0x000fe2000c101524 */
[C---:B------:R-:W-:Y:S02]  /*9200*/  ISETP.GT.AND P3, PT, R3.reuse, 0x8, P0 ;  /* 0x000000080300780c */ /* 0x040fe40000764270 */
[----:B------:R-:W-:Y:S01]  /*9210*/  ISETP.GT.AND P0, PT, R0, 0xb9, PT ;  /* 0x000000b90000780c */ /* 0x000fe20003f04270 */
[----:B------:R-:W-:Y:S01]  /*9220*/  @P5 STG.E.U16 desc[UR36][R4.64+0x162], R113 ;  /* 0x0001627104005986 */ /* 0x000fe2000c101524 */
[----:B------:R-:W-:-:S02]  /*9230*/  ISETP.GT.AND P4, PT, R3, RZ, P1 ;  /* 0x000000ff0300720c */ /* 0x000fc40000f84270 */
[----:B------:R-:W-:Y:S02]  /*9240*/  F2FP.BF16.F32.PACK_AB R114, RZ, R114 ;  /* 0x00000072ff72723e */ /* 0x000fe400000010ff */
[C---:B------:R-:W-:Y:S02]  /*9250*/  ISETP.GT.AND P5, PT, R3.reuse, RZ, P0 ;  /* 0x000000ff0300720c */ /* 0x040fe400007a4270 */
[----:B------:R-:W-:Y:S01]  /*9260*/  F2FP.BF16.F32.PACK_AB R115, RZ, R115 ;  /* 0x00000073ff73723e */ /* 0x000fe200000010ff */
[----:B------:R-:W-:Y:S01]  /*9270*/  @P2 STG.E.U16 desc[UR36][R6.64+0x160], R114 ;  /* 0x0001607206002986 */ /* 0x000fe2000c101524 */
[----:B------:R-:W-:Y:S02]  /*9280*/  F2FP.BF16.F32.PACK_AB R116, RZ, R116 ;  /* 0x00000074ff74723e */ /* 0x000fe400000010ff */
        /* <DEDUP_REMOVED lines=65> */
[----:B------:R-:W-:Y:S02]  /*96a0*/  ISETP.GT.AND P5, PT, R3, RZ, P0 ;  /* 0x000000ff0300720c */ /* 0x000fe400007a4270 */
[----:B------:R-:W-:Y:S02]  /*96b0*/  F2FP.BF16.F32.PACK_AB R134, RZ, R134 ;  /* 0x00000086ff86723e */ /* 0x000fe400000010ff */
[----:B------:R-:W-:Y:S02]  /*96c0*/  F2FP.BF16.F32.PACK_AB R135, RZ, R135 ;  /* 0x00000087ff87723e */ /* 0x000fe400000010ff */
[----:B------:R-:W-:Y:S01]  /*96d0*/  F2FP.BF16.F32.PACK_AB R136, RZ, R136 ;  /* 0x00000088ff88723e */ /* 0x000fe200000010ff */
[----:B------:R-:W-:Y:S01]  /*96e0*/  @P2 STG.E.U16 desc[UR36][R6.64+0x1b0], R134 ;  /* 0x0001b08606002986 */ /* 0x000fe2000c101524 */
[----:B------:R-:W-:-:S02]  /*96f0*/  F2FP.BF16.F32.PACK_AB R137, RZ, R137 ;  /* 0x00000089ff89723e */ /* 0x000fc400000010ff */
[C---:B------:R-:W-:Y:S01]  /*9700*/  ISETP.GT.AND P1, PT, R3.reuse, 0x8, P1 ;  /* 0x000000080300780c */ /* 0x040fe20000f24270 */
[----:B------:R-:W-:Y:S01]  /*9710*/  @P3 STG.E.U16 desc[UR36][R6.64+0x1b2], R135 ;  /* 0x0001b28706003986 */ /* 0x000fe2000c101524 */
[C---:B------:R-:W-:Y:S02]  /*9720*/  ISETP.GT.AND P2, PT, R3.reuse, 0x8, P0 ;  /* 0x000000080300780c */ /* 0x040fe40000744270 */
[C---:B------:R-:W-:Y:S01]  /*9730*/  ISETP.GT.AND P0, PT, R0.reuse, 0xe9, PT ;  /* 0x000000e90000780c */ /* 0x040fe20003f04270 */
[----:B------:R-:W-:Y:S01]  /*9740*/  @P4 STG.E.U16 desc[UR36][R4.64+0x1c0], R136 ;  /* 0x0001c08804004986 */ /* 0x000fe2000c101524 */
[----:B------:R-:W-:Y:S02]  /*9750*/  ISETP.GT.AND P4, PT, R0, 0xe8, PT ;  /* 0x000000e80000780c */ /* 0x000fe40003f84270 */
[----:B------:R-:W-:Y:S01]  /*9760*/  F2FP.BF16.F32.PACK_AB R138, RZ, R138 ;  /* 0x0000008aff8a723e */ /* 0x000fe200000010ff */
[----:B------:R-:W-:Y:S01]  /*9770*/  @P5 STG.E.U16 desc[UR36][R4.64+0x1c2], R137 ;  /* 0x0001c28904005986 */ /* 0x000fe2000c101524 */
[----:B------:R-:W-:-:S02]  /*9780*/  ISETP.GT.AND P5, PT, R3, RZ, P4 ;  /* 0x000000ff0300720c */ /* 0x000fc400027a4270 */
[----:B------:R-:W-:Y:S01]  /*9790*/  F2FP.BF16.F32.PACK_AB R139, RZ, R139 ;  /* 0x0000008bff8b723e */ /* 0x000fe200000010ff */
[----:B------:R-:W-:Y:S01]  /*97a0*/  @P1 STG.E.U16 desc[UR36][R6.64+0x1c0], R138 ;  /* 0x0001c08a06001986 */ /* 0x000fe2000c101524 */
[----:B------:R-:W-:Y:S02]  /*97b0*/  F2FP.BF16.F32.PACK_AB R140, RZ, R140 ;  /* 0x0000008cff8c723e */ /* 0x000fe400000010ff */
[C---:B------:R-:W-:Y:S01]  /*97c0*/  ISETP.GT.AND P3, PT, R3.reuse, RZ, P0 ;  /* 0x000000ff0300720c */ /* 0x040fe20000764270 */
[----:B------:R-:W-:Y:S01]  /*97d0*/  @P2 STG.E.U16 desc[UR36][R6.64+0x1c2], R139 ;  /* 0x0001c28b06002986 */ /* 0x000fe2000c101524 */
[C---:B------:R-:W-:Y:S02]  /*97e0*/  ISETP.GT.AND P4, PT, R3.reuse, 0x8, P4 ;  /* 0x000000080300780c */ /* 0x040fe40002784270 */
[----:B------:R-:W-:Y:S02]  /*97f0*/  F2FP.BF16.F32.PACK_AB R141, RZ, R141 ;  /* 0x0000008dff8d723e */ /* 0x000fe400000010ff */
[----:B------:R-:W-:Y:S01]  /*9800*/  F2FP.BF16.F32.PACK_AB R142, RZ, R142 ;  /* 0x0000008eff8e723e */ /* 0x000fe200000010ff */
[----:B------:R-:W-:Y:S01]  /*9810*/  @P5 STG.E.U16 desc[UR36][R4.64+0x1d0], R140 ;  /* 0x0001d08c04005986 */ /* 0x000fe2000c101524 */
[----:B------:R-:W-:-:S02]  /*9820*/  ISETP.GT.AND P5, PT, R3, 0x8, P0 ;  /* 0x000000080300780c */ /* 0x000fc400007a4270 */
[----:B------:R-:W-:Y:S02]  /*9830*/  F2FP.BF16.F32.PACK_AB R143, RZ, R143 ;  /* 0x0000008fff8f723e */ /* 0x000fe400000010ff */
[C---:B------:R-:W-:Y:S01]  /*9840*/  ISETP.GT.AND P0, PT, R0.reuse, 0xf1, PT ;  /* 0x000000f10000780c */ /* 0x040fe20003f04270 */
[----:B------:R-:W-:Y:S01]  /*9850*/  @P3 STG.E.U16 desc[UR36][R4.64+0x1d2], R141 ;  /* 0x0001d28d04003986 */ /* 0x000fe2000c101524 */
[----:B------:R-:W-:Y:S02]  /*9860*/  ISETP.GT.AND P3, PT, R0, 0xf0, PT ;  /* 0x000000f00000780c */ /* 0x000fe40003f64270 */
[----:B------:R-:W-:Y:S01]  /*9870*/  F2FP.BF16.F32.PACK_AB R144, RZ, R144 ;  /* 0x00000090ff90723e */ /* 0x000fe200000010ff */
[----:B------:R-:W-:Y:S01]  /*9880*/  @P4 STG.E.U16 desc[UR36][R6.64+0x1d0], R142 ;  /* 0x0001d08e06004986 */ /* 0x000fe2000c101524 */
[C---:B------:R-:W-:Y:S02]  /*9890*/  ISETP.GT.AND P4, PT, R3.reuse, RZ, P3 ;  /* 0x000000ff0300720c */ /* 0x040fe40001f84270 */
[C---:B------:R-:W-:Y:S01]  /*98a0*/  ISETP.GT.AND P3, PT, R3.reuse, 0x8, P3 ;  /* 0x000000080300780c */ /* 0x040fe20001f64270 */
[----:B------:R-:W-:Y:S01]  /*98b0*/  @P5 STG.E.U16 desc[UR36][R6.64+0x1d2], R143 ;  /* 0x0001d28f06005986 */ /* 0x000fe2000c101524 */
[----:B------:R-:W-:-:S02]  /*98c0*/  ISETP.GT.AND P5, PT, R3, RZ, P0 ;  /* 0x000000ff0300720c */ /* 0x000fc400007a4270 */
[----:B------:R-:W-:Y:S02]  /*98d0*/  F2FP.BF16.F32.PACK_AB R145, RZ, R145 ;  /* 0x00000091ff91723e */ /* 0x000fe400000010ff */
[C---:B------:R-:W-:Y:S02]  /*98e0*/  ISETP.GT.AND P0, PT, R3.reuse, 0x8, P0 ;  /* 0x000000080300780c */ /* 0x040fe40000704270 */
[C---:B------:R-:W-:Y:S02]  /*98f0*/  ISETP.GT.AND P1, PT, R0.reuse, 0xf9, PT ;  /* 0x000000f90000780c */ /* 0x040fe40003f24270 */
[----:B------:R-:W-:Y:S01]  /*9900*/  ISETP.GT.AND P2, PT, R0, 0xf8, PT ;  /* 0x000000f80000780c */ /* 0x000fe20003f44270 */
[----:B------:R-:W-:Y:S01]  /*9910*/  @P4 STG.E.U16 desc[UR36][R4.64+0x1e0], R144 ;  /* 0x0001e09004004986 */ /* 0x000fe2000c101524 */
[C---:B------:R-:W-:Y:S01]  /*9920*/  ISETP.GT.AND P4, PT, R3.reuse, RZ, P1 ;  /* 0x000000ff0300720c */ /* 0x040fe20000f84270 */
[----:B------:R-:W-:Y:S01]  /*9930*/  @P3 IMAD.MOV.U32 R2, RZ, RZ, R6 ;  /* 0x000000ffff023224 */ /* 0x000fe200078e0006 */
[C---:B------:R-:W-:Y:S01]  /*9940*/  ISETP.GT.AND P1, PT, R3.reuse, 0x8, P1 ;  /* 0x000000080300780c */ /* 0x040fe20000f24270 */
[----:B------:R-:W-:Y:S01]  /*9950*/  @P5 STG.E.U16 desc[UR36][R4.64+0x1e2], R145 ;  /* 0x0001e29104005986 */ /* 0x000fe2000c101524 */
[----:B------:R-:W-:-:S02]  /*9960*/  ISETP.GT.AND P5, PT, R3, RZ, P2 ;  /* 0x000000ff0300720c */ /* 0x000fc400017a4270 */
[----:B------:R-:W-:Y:S01]  /*9970*/  ISETP.GT.AND P2, PT, R3, 0x8, P2 ;  /* 0x000000080300780c */ /* 0x000fe20001744270 */
[----:B------:R-:W-:Y:S01]  /*9980*/  @P3 IMAD.MOV.U32 R3, RZ, RZ, R7 ;  /* 0x000000ffff033224 */ /* 0x000fe200078e0007 */
[----:B------:R-:W-:Y:S02]  /*9990*/  F2FP.BF16.F32.PACK_AB R146, RZ, R146 ;  /* 0x00000092ff92723e */ /* 0x000fe400000010ff */
[----:B------:R-:W-:Y:S02]  /*99a0*/  F2FP.BF16.F32.PACK_AB R147, RZ, R147 ;  /* 0x00000093ff93723e */ /* 0x000fe400000010ff */
[----:B------:R-:W-:Y:S01]  /*99b0*/  F2FP.BF16.F32.PACK_AB R148, RZ, R148 ;  /* 0x00000094ff94723e */ /* 0x000fe200000010ff */
[----:B------:R0:W-:Y:S01]  /*99c0*/  @P3 STG.E.U16 desc[UR36][R2.64+0x1e0], R146 ;  /* 0x0001e09202003986 */ /* 0x0001e2000c101524 */
[----:B------:R-:W-:Y:S02]  /*99d0*/  F2FP.BF16.F32.PACK_AB R149, RZ, R149 ;  /* 0x00000095ff95723e */ /* 0x000fe400000010ff */
[----:B------:R-:W-:-:S02]  /*99e0*/  F2FP.BF16.F32.PACK_AB R150, RZ, R150 ;  /* 0x00000096ff96723e */ /* 0x000fc400000010ff */
[----:B------:R-:W-:Y:S01]  /*99f0*/  F2FP.BF16.F32.PACK_AB R151, RZ, R151 ;  /* 0x00000097ff97723e */ /* 0x000fe200000010ff */
[----:B0-----:R-:W-:Y:S02]  /*9a00*/  @P0 IMAD.MOV.U32 R2, RZ, RZ, R6 ;  /* 0x000000ffff020224 */ /* 0x001fe400078e0006 */
[----:B------:R-:W-:-:S05]  /*9a10*/  @P0 IMAD.MOV.U32 R3, RZ, RZ, R7 ;  /* 0x000000ffff030224 */ /* 0x000fca00078e0007 */
[----:B------:R0:W-:Y:S02]  /*9a20*/  @P0 STG.E.U16 desc[UR36][R2.64+0x1e2], R147 ;  /* 0x0001e29302000986 */ /* 0x0001e4000c101524 */
[----:B0-----:R-:W-:Y:S02]  /*9a30*/  @P5 IMAD.MOV.U32 R2, RZ, RZ, R4 ;  /* 0x000000ffff025224 */ /* 0x001fe400078e0004 */
[----:B------:R-:W-:-:S05]  /*9a40*/  @P5 IMAD.MOV.U32 R3, RZ, RZ, R5 ;  /* 0x000000ffff035224 */ /* 0x000fca00078e0005 */
[----:B------:R0:W-:Y:S04]  /*9a50*/  @P5 STG.E.U16 desc[UR36][R2.64+0x1f0], R148 ;  /* 0x0001f09402005986 */ /* 0x0001e8000c101524 */
[----:B------:R1:W-:Y:S01]  /*9a60*/  @P4 STG.E.U16 desc[UR36][R4.64+0x1f2], R149 ;  /* 0x0001f29504004986 */ /* 0x0003e2000c101524 */
[----:B0-----:R-:W-:Y:S02]  /*9a70*/  @P2 IMAD.MOV.U32 R2, RZ, RZ, R6 ;  /* 0x000000ffff022224 */ /* 0x001fe400078e0006 */
[----:B------:R-:W-:-:S05]  /*9a80*/  @P2 IMAD.MOV.U32 R3, RZ, RZ, R7 ;  /* 0x000000ffff032224 */ /* 0x000fca00078e0007 */
[----:B------:R1:W-:Y:S04]  /*9a90*/  @P2 STG.E.U16 desc[UR36][R2.64+0x1f0], R150 ;  /* 0x0001f09602002986 */ /* 0x0003e8000c101524 */
[----:B------:R1:W-:Y:S02]  /*9aa0*/  @P1 STG.E.U16 desc[UR36][R6.64+0x1f2], R151 ;  /* 0x0001f29706001986 */ /* 0x0003e4000c101524 */
.L_x_286:
[----:B------:R-:W-:Y:S05]  /*9ab0*/  BSYNC B0 ;  /* 0x0000000000007941 */ /* 0x000fea0003800000 */
.L_x_32:
[----:B01----:R-:W2:Y:S01]  /*9ac0*/  LDL.64 R2, [R1] ;  /* 0x0000000001027983 */ /* 0x003ea20000100a00 */
[----:B------:R-:W-:Y:S01]  /*9ad0*/  ULDC.64 UR4, c[0x0][0x650] ;  /* 0x0001940000047ab9 */ /* 0x000fe20000000a00 */
[----:B------:R0:W-:Y:S01]  /*9ae0*/  SYNCS.ARRIVE.TRANS64.A1T0 RZ, [R160+UR45], RZ ;  /* 0x000000ffa0ff79a7 */ /* 0x0001e2000810002d */
[----:B------:R-:W-:Y:S01]  /*9af0*/  PRMT R0, RZ, 0x7610, R0 ;  /* 0x00007610ff007816 */ /* 0x000fe20000000000 */
[----:B------:R-:W-:Y:S02]  /*9b00*/  IMAD.MOV.U32 R19, RZ, RZ, -0x1 ;  /* 0xffffffffff137424 */ /* 0x000fe400078e00ff */
[----:B-----5:R-:W-:Y:S01]  /*9b10*/  IMAD.MOV.U32 R22, RZ, RZ, -0x1 ;  /* 0xffffffffff167424 */ /* 0x020fe200078e00ff */
[----:B--2---:R-:W-:-:S04]  /*9b20*/  LEA R18, P0, R2, R18, 0x1 ;  /* 0x0000001202127211 */ /* 0x004fc800078008ff */
[----:B------:R-:W-:Y:S01]  /*9b30*/  LEA.HI.X R17, R2, R17, R23, 0x1, P0 ;  /* 0x0000001102117211 */ /* 0x000fe200000f0c17 */
[----:B------:R-:W-:Y:S01]  /*9b40*/  IMAD.MOV.U32 R2, RZ, RZ, -0x1 ;  /* 0xffffffffff027424 */ /* 0x000fe200078e00ff */
[----:B------:R-:W-:-:S04]  /*9b50*/  ISETP.GE.U32.AND P0, PT, R18, UR4, PT ;  /* 0x0000000412007c0c */ /* 0x000fc8000bf06070 */
[----:B------:R-:W-:-:S13]  /*9b60*/  ISETP.GE.U32.AND.EX P0, PT, R17, UR5, PT, P0 ;  /* 0x0000000511007c0c */ /* 0x000fda000bf06100 */
[----:B0-----:R-:W-:Y:S05]  /*9b70*/  @P0 BRA `(.L_x_287) ;  /* 0x0000000400700947 */ /* 0x001fea0003800000 */
[----:B------:R-:W0:Y:S01]  /*9b80*/  S2R R10, SR_CTAID.X ;  /* 0x00000000000a7919 */ /* 0x000e220000002500 */
[----:B---34-:R-:W1:Y:S01]  /*9b90*/  LDC.64 R8, c[0x0][0x628] ;  /* 0x00018a00ff087b82 */ /* 0x018e620000000a00 */
[----:B------:R-:W-:Y:S01]  /*9ba0*/  ULDC UR4, c[0x0][0x150] ;  /* 0x0000540000047ab9 */ /* 0x000fe20000000800 */
[----:B------:R-:W-:Y:S01]  /*9bb0*/  IMAD.MOV.U32 R6, RZ, RZ, R18 ;  /* 0x000000ffff067224 */ /* 0x000fe200078e0012 */
[----:B------:R-:W2:Y:S01]  /*9bc0*/  S2R R20, SR_CTAID.Y ;  /* 0x0000000000147919 */ /* 0x000ea20000002600 */
[----:B------:R-:W-:-:S04]  /*9bd0*/  IMAD.MOV.U32 R7, RZ, RZ, R17 ;  /* 0x000000ffff077224 */ /* 0x000fc800078e0011 */
[----:B------:R-:W3:Y:S08]  /*9be0*/  LDC R15, c[0x0][0x144] ;  /* 0x00005100ff0f7b82 */ /* 0x000ef00000000800 */
[----:B------:R-:W4:Y:S08]  /*9bf0*/  LDC R0, c[0x0][0x630] ;  /* 0x00018c00ff007b82 */ /* 0x000f300000000800 */
[----:B------:R-:W2:Y:S01]  /*9c00*/  LDC.64 R12, c[0x0][0x620] ;  /* 0x00018800ff0c7b82 */ /* 0x000ea20000000a00 */
[----:B-1----:R-:W-:-:S04]  /*9c10*/  ISETP.NE.U32.AND P0, PT, R8, RZ, PT ;  /* 0x000000ff0800720c */ /* 0x002fc80003f05070 */
[----:B------:R-:W-:Y:S02]  /*9c20*/  ISETP.NE.AND.EX P0, PT, R9, RZ, PT, P0 ;  /* 0x000000ff0900720c */ /* 0x000fe40003f05300 */
[----:B0-----:R-:W-:-:S05]  /*9c30*/  I2FP.F32.U32 R2, R10 ;  /* 0x0000000a00027245 */ /* 0x001fca0000201000 */
[----:B------:R-:W-:-:S04]  /*9c40*/  FMUL R2, R2, UR4 ;  /* 0x0000000402027c20 */ /* 0x000fc80008400000 */
[----:B------:R0:W1:Y:S02]  /*9c50*/  F2I.U32.TRUNC.NTZ R14, R2 ;  /* 0x00000002000e7305 */ /* 0x000064000020f000 */
[----:B---34-:R-:W-:Y:S05]  /*9c60*/  @!P0 BRA `(.L_x_288) ;  /* 0x0000000000288947 */ /* 0x018fea0003800000 */
[----:B------:R-:W3:Y:S02]  /*9c70*/  LDC R3, c[0x0][0x634] ;  /* 0x00018d00ff037b82 */ /* 0x000ee40000000800 */
[----:B---3--:R-:W-:-:S05]  /*9c80*/  IADD3 R7, P0, R18, R3, RZ ;  /* 0x0000000312077210 */ /* 0x008fca0007f1e0ff */
[----:B------:R-:W-:-:S04]  /*9c90*/  IMAD.X R11, RZ, RZ, R17, P0 ;  /* 0x000000ffff0b7224 */ /* 0x000fc800000e0611 */
[----:B0-----:R-:W-:-:S04]  /*9ca0*/  IMAD.WIDE.U32 R2, R11, R8, RZ ;  /* 0x000000080b027225 */ /* 0x001fc800078e00ff */
[----:B------:R-:W-:-:S04]  /*9cb0*/  IMAD.WIDE.U32 R4, P0, R7, R9, R2 ;  /* 0x0000000907047225 */ /* 0x000fc80007800002 */
[----:B------:R-:W-:-:S04]  /*9cc0*/  IMAD.WIDE.U32 R2, R7, R8, RZ ;  /* 0x0000000807027225 */ /* 0x000fc800078e00ff */
[----:B------:R-:W-:Y:S01]  /*9cd0*/  IMAD.X R7, RZ, RZ, RZ, P0 ;  /* 0x000000ffff077224 */ /* 0x000fe200000e06ff */
[----:B------:R-:W-:Y:S01]  /*9ce0*/  IADD3 RZ, P0, R3, R4, RZ ;  /* 0x0000000403ff7210 */ /* 0x000fe20007f1e0ff */
[----:B------:R-:W-:-:S04]  /*9cf0*/  IMAD.MOV.U32 R6, RZ, RZ, R5 ;  /* 0x000000ffff067224 */ /* 0x000fc800078e0005 */
[----:B------:R-:W-:-:S08]  /*9d00*/  IMAD.WIDE.U32.X R6, R11, R9, R6, P0 ;  /* 0x000000090b067225 */ /* 0x000fd000000e0406 */
.L_x_288:
[----:B------:R-:W3:Y:S01]  /*9d10*/  LDC.64 R26, c[0x0][0x640] ;  /* 0x00019000ff1a7b82 */ /* 0x000ee20000000a00 */
[-C--:B------:R-:W-:Y:S01]  /*9d20*/  SHF.R.U64 R11, R6, R0.reuse, R7 ;  /* 0x00000000060b7219 */ /* 0x080fe20000001207 */
[----:B------:R-:W-:Y:S01]  /*9d30*/  IMAD.MOV.U32 R19, RZ, RZ, R17 ;  /* 0x000000ffff137224 */ /* 0x000fe200078e0011 */
[----:B------:R-:W-:Y:S01]  /*9d40*/  SHF.R.U32.HI R0, RZ, R0, R7 ;  /* 0x00000000ff007219 */ /* 0x000fe20000011607 */
[----:B-1----:R-:W-:Y:S01]  /*9d50*/  IMAD.MOV R14, RZ, RZ, -R14 ;  /* 0x000000ffff0e7224 */ /* 0x002fe200078e0a0e */
[----:B------:R-:W-:Y:S01]  /*9d60*/  IADD3 R5, P0, RZ, -R11, RZ ;  /* 0x8000000bff057210 */ /* 0x000fe20007f1e0ff */
[----:B------:R-:W-:Y:S01]  /*9d70*/  ULDC UR4, c[0x0][0x154] ;  /* 0x0000550000047ab9 */ /* 0x000fe20000000800 */
[----:B------:R-:W-:Y:S01]  /*9d80*/  IMAD.MOV.U32 R7, RZ, RZ, 0x1 ;  /* 0x00000001ff077424 */ /* 0x000fe200078e00ff */
[----:B------:R-:W1:Y:S01]  /*9d90*/  LDC R4, c[0x0][0x618] ;  /* 0x00018600ff047b82 */ /* 0x000e620000000800 */
[----:B------:R-:W-:Y:S02]  /*9da0*/  IMAD R22, R15, R14, R10 ;  /* 0x0000000e0f167224 */ /* 0x000fe400078e020a */
[----:B------:R-:W-:-:S04]  /*9db0*/  IMAD.X R3, RZ, RZ, ~R0, P0 ;  /* 0x000000ffff037224 */ /* 0x000fc800000e0e00 */
[-C--:B--2---:R-:W-:Y:S01]  /*9dc0*/  IMAD R0, R3, R12.reuse, RZ ;  /* 0x0000000c03007224 */ /* 0x084fe200078e02ff */
[----:B------:R-:W2:Y:S01]  /*9dd0*/  LDC R6, c[0x0][0x608] ;  /* 0x00018200ff067b82 */ /* 0x000ea20000000800 */
[----:B0-----:R-:W-:-:S04]  /*9de0*/  IMAD.WIDE.U32 R2, R5, R12, R18 ;  /* 0x0000000c05027225 */ /* 0x001fc800078e0012 */
[----:B------:R-:W-:Y:S01]  /*9df0*/  IMAD R5, R5, R13, R0 ;  /* 0x0000000d05057224 */ /* 0x000fe200078e0200 */
[----:B------:R-:W-:Y:S02]  /*9e00*/  I2FP.F32.U32 R0, R20 ;  /* 0x0000001400007245 */ /* 0x000fe40000201000 */
[----:B------:R-:W0:Y:S01]  /*9e10*/  LDC R24, c[0x0][0x658] ;  /* 0x00019600ff187b82 */ /* 0x000e220000000800 */
[----:B------:R-:W-:Y:S01]  /*9e20*/  IMAD.IADD R3, R3, 0x1, R5 ;  /* 0x0000000103037824 */ /* 0x000fe200078e0205 */
[----:B---3--:R-:W-:Y:S01]  /*9e30*/  ISETP.NE.U32.AND P0, PT, R26, RZ, PT ;  /* 0x000000ff1a00720c */ /* 0x008fe20003f05070 */
[----:B------:R-:W-:Y:S01]  /*9e40*/  FMUL R0, R0, UR4 ;  /* 0x0000000400007c20 */ /* 0x000fe20008400000 */
[----:B------:R-:W-:Y:S02]  /*9e50*/  IMAD.MOV.U32 R5, RZ, RZ, -0x1 ;  /* 0xffffffffff057424 */ /* 0x000fe400078e00ff */
[----:B------:R-:W-:Y:S01]  /*9e60*/  ISETP.NE.AND.EX P0, PT, R27, RZ, PT, P0 ;  /* 0x000000ff1b00720c */ /* 0x000fe20003f05300 */
[----:B------:R3:W4:Y:S01]  /*9e70*/  F2I.U32.TRUNC.NTZ R12, R0 ;  /* 0x00000000000c7305 */ /* 0x000722000020f000 */
[----:B------:R-:W3:Y:S01]  /*9e80*/  LDC R15, c[0x0][0x148] ;  /* 0x00005200ff0f7b82 */ /* 0x000ee20000000800 */
[----:B-1----:R-:W-:-:S02]  /*9e90*/  SHF.R.U64 R10, R2, R4, R3 ;  /* 0x00000004020a7219 */ /* 0x002fc40000001203 */
[----:B------:R-:W-:-:S05]  /*9ea0*/  SHF.R.U32.HI R3, RZ, R4, R3 ;  /* 0x00000004ff037219 */ /* 0x000fca0000011603 */
[----:B------:R-:W1:Y:S01]  /*9eb0*/  LDC R14, c[0x0][0x600] ;  /* 0x00018000ff0e7b82 */ /* 0x000e620000000800 */
[-CC-:B--2---:R-:W-:Y:S02]  /*9ec0*/  SHF.R.U64 R8, R10, R6.reuse, R3.reuse ;  /* 0x000000060a087219 */ /* 0x184fe40000001203 */
[----:B------:R-:W-:-:S05]  /*9ed0*/  SHF.R.U32.HI R3, RZ, R6, R3 ;  /* 0x00000006ff037219 */ /* 0x000fca0000011603 */
[----:B------:R-:W2:Y:S01]  /*9ee0*/  LDC R21, c[0x0][0x648] ;  /* 0x00019200ff157b82 */ /* 0x000ea20000000800 */
[-CC-:B0-----:R-:W-:Y:S02]  /*9ef0*/  SHF.R.U64 R13, R8, R24.reuse, R3.reuse ;  /* 0x00000018080d7219 */ /* 0x181fe40000001203 */
[-C--:B------:R-:W-:Y:S02]  /*9f00*/  SHF.L.U32 R5, R5, R24.reuse, RZ ;  /* 0x0000001805057219 */ /* 0x080fe400000006ff */
[-C--:B------:R-:W-:Y:S01]  /*9f10*/  SHF.R.U32.HI R3, RZ, R24.reuse, R3 ;  /* 0x00000018ff037219 */ /* 0x080fe20000011603 */
[----:B------:R-:W-:Y:S01]  /*9f20*/  IMAD.MOV.U32 R2, RZ, RZ, R13 ;  /* 0x000000ffff027224 */ /* 0x000fe200078e000d */
[----:B------:R-:W-:Y:S01]  /*9f30*/  SHF.L.U32 R24, R7, R24, RZ ;  /* 0x0000001807187219 */ /* 0x000fe200000006ff */
[----:B------:R-:W0:Y:S01]  /*9f40*/  LDC R25, c[0x0][0x638] ;  /* 0x00018e00ff197b82 */ /* 0x000e220000000800 */
[----:B------:R-:W-:-:S07]  /*9f50*/  LOP3.LUT R19, RZ, R5, RZ, 0x33, !PT ;  /* 0x00000005ff137212 */ /* 0x000fce00078e33ff */
[----:B------:R-:W0:Y:S01]  /*9f60*/  LDC R28, c[0x0][0x610] ;  /* 0x00018400ff1c7b82 */ /* 0x000e220000000800 */
[----:B----4-:R-:W-:Y:S05]  /*9f70*/  @!P0 BRA `(.L_x_289) ;  /* 0x0000000000288947 */ /* 0x010fea0003800000 */
[----:B---3--:R-:W3:Y:S02]  /*9f80*/  LDC R0, c[0x0][0x64c] ;  /* 0x00019300ff007b82 */ /* 0x008ee40000000800 */
[----:B---3--:R-:W-:-:S05]  /*9f90*/  IADD3 R7, P0, R13, R0, RZ ;  /* 0x000000000d077210 */ /* 0x008fca0007f1e0ff */
        /* <DEDUP_REMOVED lines=8> */
.L_x_289:
[----:B------:R-:W4:Y:S01]  /*a020*/  LDC R4, c[0x0][0x65c] ;  /* 0x00019700ff047b82 */ /* 0x000f220000000800 */
[----:B--23--:R-:W-:Y:S01]  /*a030*/  SHF.R.U64 R0, R2, R21, R3 ;  /* 0x0000001502007219 */ /* 0x00cfe20000001203 */
[----:B-1----:R-:W-:Y:S01]  /*a040*/  VIADD R3, R14, 0xffffffff ;  /* 0xffffffff0e037836 */ /* 0x002fe20000000000 */
[----:B------:R-:W-:Y:S01]  /*a050*/  LOP3.LUT R19, R8, R19, RZ, 0xc0, !PT ;  /* 0x0000001308137212 */ /* 0x000fe200078ec0ff */
[----:B------:R-:W-:Y:S02]  /*a060*/  IMAD.MOV R12, RZ, RZ, -R12 ;  /* 0x000000ffff0c7224 */ /* 0x000fe400078e0a0c */
[----:B------:R-:W-:Y:S01]  /*a070*/  IMAD.MOV R2, RZ, RZ, -R0 ;  /* 0x000000ffff027224 */ /* 0x000fe200078e0a00 */
[----:B------:R-:W-:Y:S01]  /*a080*/  LOP3.LUT R3, R10, R3, RZ, 0xc0, !PT ;  /* 0x000000030a037212 */ /* 0x000fe200078ec0ff */
[----:B------:R-:W-:Y:S02]  /*a090*/  IMAD R19, R24, R0, R19 ;  /* 0x0000000018137224 */ /* 0x000fe400078e0213 */
[----:B0-----:R-:W-:-:S04]  /*a0a0*/  IMAD R0, R2, R25, R13 ;  /* 0x0000001902007224 */ /* 0x001fc800078e020d */
[----:B------:R-:W-:Y:S01]  /*a0b0*/  IMAD R2, R0, R14, R3 ;  /* 0x0000000e00027224 */ /* 0x000fe200078e0203 */
[----:B----4-:R-:W-:Y:S01]  /*a0c0*/  ISETP.NE.AND P0, PT, R4, 0x1, PT ;  /* 0x000000010400780c */ /* 0x010fe20003f05270 */
[----:B------:R-:W-:-:S05]  /*a0d0*/  IMAD.MOV.U32 R4, RZ, RZ, 0x1 ;  /* 0x00000001ff047424 */ /* 0x000fca00078e00ff */
[----:B------:R-:W-:-:S07]  /*a0e0*/  PRMT R0, R4, 0x7610, R0 ;  /* 0x0000761004007816 */ /* 0x000fce0000000000 */
[----:B------:R-:W-:-:S04]  /*a0f0*/  @P0 IMAD R22, R15, R12, R20 ;  /* 0x0000000c0f160224 */ /* 0x000fc800078e0214 */
[----:B------:R-:W-:-:S05]  /*a100*/  IMAD R19, R19, R28, R22 ;  /* 0x0000001c13137224 */ /* 0x000fca00078e0216 */
[----:B------:R-:W-:Y:S02]  /*a110*/  SEL R22, R2, R19, !P0 ;  /* 0x0000001302167207 */ /* 0x000fe40004000000 */
[----:B------:R-:W-:Y:S01]  /*a120*/  SEL R19, R19, R2, !P0 ;  /* 0x0000000213137207 */ /* 0x000fe20004000000 */
[----:B------:R-:W-:-:S07]  /*a130*/  IMAD.MOV.U32 R2, RZ, RZ, R11 ;  /* 0x000000ffff027224 */ /* 0x000fce00078e000b */
.L_x_287:
[----:B------:R-:W-:Y:S02]  /*a140*/  LOP3.LUT P0, RZ, R0, 0xff, RZ, 0xc0, !PT ;  /* 0x000000ff00ff7812 */ /* 0x000fe4000780c0ff */
[----:B------:R-:W-:-:S11]  /*a150*/  LOP3.LUT R173, R173, 0x1, RZ, 0x3c, !PT ;  /* 0x00000001adad7812 */ /* 0x000fd600078e3cff */
[----:B------:R-:W-:Y:S05]  /*a160*/  @P0 BRA `(.L_x_290) ;  /* 0xffffff7000c00947 */ /* 0x000fea000383ffff */
[----:B------:R-:W-:Y:S05]  /*a170*/  EXIT ;  /* 0x000000000000794d */ /* 0x000fea0003800000 */
.L_x_13:
[----:B------:R-:W-:-:S08]  /*a180*/  ISETP.NE.AND P0, PT, R0, RZ, PT ;  /* 0x000000ff0000720c */ /* 0x000fd00003f05270 */
[----:B0-----:R-:W0:-:S00]  /*a190*/  USETMAXREG.DEALLOC.CTAPOOL 0x28 ;  /* 0x00000028000079c8 */ /* 0x001e0000080e0500 */
[----:B------:R-:W-:Y:S05]  /*a1a0*/  @P0 EXIT ;  /* 0x000000000000094d */ /* 0x000fea0003800000 */
[----:B0-----:R-:W-:Y:S01]  /*a1b0*/  LOP3.LUT P0, RZ, R8, 0xff, RZ, 0xc0, !PT ;  /* 0x000000ff08ff7812 */ /* 0x001fe2000780c0ff */
[----:B------:R-:W-:Y:S02]  /*a1c0*/  IMAD.MOV.U32 R0, RZ, RZ, 0x1 ;  /* 0x00000001ff007424 */ /* 0x000fe400078e00ff */
[----:B------:R-:W-:-:S10]  /*a1d0*/  IMAD.MOV.U32 R7, RZ, RZ, RZ ;  /* 0x000000ffff077224 */ /* 0x000fd400078e00ff */
[----:B------:R-:W-:Y:S05]  /*a1e0*/  @!P0 BRA `(.L_x_291) ;  /* 0x0000000c001c8947 */ /* 0x000fea0003800000 */
[----:B------:R-:W-:Y:S01]  /*a1f0*/  LOP3.LUT P0, RZ, R4, 0x1f, RZ, 0xc0, !PT ;  /* 0x0000001f04ff7812 */ /* 0x000fe2000780c0ff */
[----:B------:R-:W-:Y:S01]  /*a200*/  ULDC UR5, c[0x0][0x658] ;  /* 0x0001960000057ab9 */ /* 0x000fe20000000800 */
[----:B------:R-:W-:Y:S01]  /*a210*/  UMOV UR6, 0xffffffff ;  /* 0xffffffff00067882 */ /* 0x000fe20000000000 */
[----:B------:R-:W-:Y:S01]  /*a220*/  BSSY B0, `(.L_x_291) ;  /* 0x00000c3000007945 */ /* 0x000fe20003800000 */
[----:B------:R-:W-:Y:S01]  /*a230*/  USHF.L.U32 UR6, UR6, UR5, URZ ;  /* 0x0000000506067299 */ /* 0x000fe2000800063f */
[C---:B------:R-:W-:Y:S01]  /*a240*/  ISETP.NE.AND P2, PT, R3.reuse, RZ, PT ;  /* 0x000000ff0300720c */ /* 0x040fe20003f45270 */
[----:B------:R-:W-:Y:S01]  /*a250*/  IMAD.MOV.U32 R8, RZ, RZ, 0x1 ;  /* 0x00000001ff087424 */ /* 0x000fe200078e00ff */
[----:B------:R-:W-:Y:S01]  /*a260*/  ISETP.NE.OR P0, PT, R3, RZ, !P0 ;  /* 0x000000ff0300720c */ /* 0x000fe20004705670 */
[----:B------:R-:W-:Y:S01]  /*a270*/  IMAD.MOV.U32 R0, RZ, RZ, 0x1 ;  /* 0x00000001ff007424 */ /* 0x000fe200078e00ff */
[----:B------:R-:W-:Y:S01]  /*a280*/  LOP3.LUT R6, R16, 0x2, RZ, 0xfc, !PT ;  /* 0x0000000210067812 */ /* 0x000fe200078efcff */
[----:B------:R-:W-:Y:S01]  /*a290*/  IMAD.MOV.U32 R7, RZ, RZ, RZ ;  /* 0x000000ffff077224 */ /* 0x000fe200078e00ff */
[----:B------:R-:W-:Y:S01]  /*a2a0*/  ULDC UR4, c[0x0][0x600] ;  /* 0x0001800000047ab9 */ /* 0x000fe20000000800 */
[----:B------:R-:W-:Y:S01]  /*a2b0*/  UMOV UR7, 0x1 ;  /* 0x0000000100077882 */ /* 0x000fe20000000000 */
[----:B------:R-:W-:-:S02]  /*a2c0*/  UIADD3 UR19, UR40, 0x1, URZ ;  /* 0x0000000128137890 */ /* 0x000fc4000fffe03f */
[----:B------:R-:W-:Y:S02]  /*a2d0*/  UIADD3 UR15, UR4, -0x1, URZ ;  /* 0xffffffff040f7890 */ /* 0x000fe4000fffe03f */
[----:B------:R-:W-:Y:S02]  /*a2e0*/  USHF.L.U32 UR17, UR7, UR5, URZ ;  /* 0x0000000507117299 */ /* 0x000fe4000800063f */
[----:B------:R-:W-:Y:S01]  /*a2f0*/  ULOP3.LUT UR16, URZ, UR6, URZ, 0x33, !UPT ;  /* 0x000000063f107292 */ /* 0x000fe2000f8e333f */
[----:B------:R-:W-:-:S11]  /*a300*/  ULDC.64 UR20, c[0x0][0x198] ;  /* 0x0000660000147ab9 */ /* 0x000fd60000000a00 */
.L_x_303:
[----:B------:R-:W-:-:S03]  /*a310*/  UMOV UR4, 0xffffffff ;  /* 0xffffffff00047882 */ /* 0x000fc60000000000 */
[----:B------:R-:W-:Y:S05]  /*a320*/  BRA.DIV UR4, `(.L_x_292) ;  /* 0x0000001204287947 */ /* 0x000fea000b800000 */
[----:B------:R-:W-:-:S13]  /*a330*/  ELECT P6, URZ, PT ;  /* 0x00000000003f782f */ /* 0x000fda00038c0000 */
.L_x_318:
[----:B------:R-:W0:Y:S01]  /*a340*/  LDC R3, c[0x0][0x28c] ;  /* 0x0000a300ff037b82 */ /* 0x000e220000000800 */
[----:B------:R-:W-:Y:S01]  /*a350*/  BSSY B1, `(.L_x_293) ;  /* 0x0000037000017945 */ /* 0x000fe20003800000 */
[----:B0-----:R-:W-:-:S13]  /*a360*/  ISETP.LT.OR P6, PT, R3, 0x1, !P6 ;  /* 0x000000010300780c */ /* 0x001fda00077c1670 */
[----:B------:R-:W-:Y:S05]  /*a370*/  @P6 BRA `(.L_x_294) ;  /* 0x0000000000d06947 */ /* 0x000fea0003800000 */
[----:B------:R-:W-:Y:S02]  /*a380*/  IMAD.SHL.U32 R22, R22, 0x100, RZ ;  /* 0x0000010016167824 */ /* 0x000fe400078e00ff */
[----:B------:R-:W-:Y:S02]  /*a390*/  IMAD.SHL.U32 R19, R19, 0x40, RZ ;  /* 0x0000004013137824 */ /* 0x000fe400078e00ff */
[----:B------:R-:W-:Y:S02]  /*a3a0*/  IMAD.MOV.U32 R12, RZ, RZ, RZ ;  /* 0x000000ffff0c7224 */ /* 0x000fe400078e00ff */
[----:B------:R-:W-:Y:S02]  /*a3b0*/  IMAD.U32 R13, RZ, RZ, UR19 ;  /* 0x00000013ff0d7e24 */ /* 0x000fe4000f8e00ff */
[----:B------:R-:W-:Y:S02]  /*a3c0*/  IMAD.MOV.U32 R3, RZ, RZ, R0 ;  /* 0x000000ffff037224 */ /* 0x000fe400078e0000 */
[----:B------:R-:W-:-:S07]  /*a3d0*/  IMAD.MOV.U32 R4, RZ, RZ, R7 ;  /* 0x000000ffff047224 */ /* 0x000fce00078e0007 */
.L_x_298:
[----:B------:R-:W0:Y:S01]  /*a3e0*/  S2R R10, SR_CgaCtaId ;  /* 0x00000000000a7919 */ /* 0x000e220000008800 */
[----:B------:R-:W-:Y:S01]  /*a3f0*/  MOV R5, 0x400 ;  /* 0x0000040000057802 */ /* 0x000fe20000000f00 */
[----:B------:R-:W1:Y:S03]  /*a400*/  @!P2 LDC R9, c[0x0][0x500] ;  /* 0x00014000ff09ab82 */ /* 0x000e660000000800 */
[----:B0-----:R-:W-:Y:S02]  /*a410*/  LEA R11, R10, R5, 0x18 ;  /* 0x000000050a0b7211 */ /* 0x001fe400078ec0ff */
[----:B------:R-:W-:-:S03]  /*a420*/  SHF.L.U32 R5, R3, 0x1f, RZ ;  /* 0x0000001f03057819 */ /* 0x000fc600000006ff */
[----:B------:R-:W-:-:S04]  /*a430*/  IMAD R10, R4, 0x8, R11 ;  /* 0x00000008040a7824 */ /* 0x000fc800078e020b */
[----:B------:R-:W0:Y:S02]  /*a440*/  SYNCS.PHASECHK.TRANS64.TRYWAIT P1, [R10+URZ+0x30], R5 ;  /* 0x000030050a0075a7 */ /* 0x000e24000802017f */
[----:B01----:R-:W-:Y:S05]  /*a450*/  @!P1 BRA `(.L_x_295) ;  /* 0x0000000c00fc9947 */ /* 0x003fea0003800000 */
.L_x_319:
[----:B0-----:R-:W-:Y:S01]  /*a460*/  PRMT R5, R6, 0x9910, RZ ;  /* 0x0000991006057816 */ /* 0x001fe200000000ff */
[----:B------:R0:W-:Y:S03]  /*a470*/  @!P2 SYNCS.ARRIVE.TRANS64 RZ, [R10+URZ], R9 ;  /* 0x000000090affa9a7 */ /* 0x0001e6000800003f */
[----:B------:R-:W-:-:S13]  /*a480*/  ISETP.NE.AND P1, PT, R5, 0x2, PT ;  /* 0x000000020500780c */ /* 0x000fda0003f25270 */
[----:B0-----:R-:W-:Y:S05]  /*a490*/  @P1 BRA `(.L_x_296) ;  /* 0x0000000000041947 */ /* 0x001fea0003800000 */
[----:B------:R-:W-:Y:S01]  /*a4a0*/  BPT.TRAP 0x1 ;  /* 0x000000040000795c */ /* 0x000fe20000300000 */
.L_x_296:
[----:B------:R-:W-:Y:S05]  /*a4b0*/  @P0 BRA `(.L_x_297) ;  /* 0x0000000000040947 */ /* 0x000fea0003800000 */
[----:B------:R-:W-:Y:S01]  /*a4c0*/  BPT.TRAP 0x1 ;  /* 0x000000040000795c */ /* 0x000fe20000300000 */
.L_x_297:
[--C-:B------:R-:W-:Y:S01]  /*a4d0*/  IMAD R5, R4, 0x1000, R11.reuse ;  /* 0x0000100004057824 */ /* 0x100fe200078e020b */
[----:B------:R-:W-:Y:S01]  /*a4e0*/  R2UR UR9, R10 ;  /* 0x000000000a0972ca */ /* 0x000fe200000e0000 */
[C---:B------:R-:W-:Y:S01]  /*a4f0*/  IMAD R11, R4.reuse, 0x4000, R11 ;  /* 0x00004000040b7824 */ /* 0x040fe200078e020b */
[----:B------:R-:W-:Y:S01]  /*a500*/  UIADD3 UR4, UP0, UR20, 0xf0, URZ ;  /* 0x000000f014047890 */ /* 0x000fe2000ff1e03f */
[----:B------:R-:W-:Y:S01]  /*a510*/  VIADD R13, R13, 0xffffffff ;  /* 0xffffffff0d0d7836 */ /* 0x000fe20000000000 */
[----:B------:R-:W-:Y:S01]  /*a520*/  R2UR UR5, R5 ;  /* 0x00000000050572ca */ /* 0x000fe200000e0000 */
[----:B------:R-:W-:Y:S01]  /*a530*/  UIADD3 UR22, UP1, UR20, 0x1f0, URZ ;  /* 0x000001f014167890 */ /* 0x000fe2000ff3e03f */
[----:B------:R-:W-:Y:S01]  /*a540*/  R2UR UR8, R11 ;  /* 0x000000000b0872ca */ /* 0x000fe200000e0000 */
[----:B------:R-:W-:Y:S01]  /*a550*/  VIADD R4, R4, 0x1 ;  /* 0x0000000104047836 */ /* 0x000fe20000000000 */
[----:B------:R-:W-:Y:S01]  /*a560*/  R2UR UR11, R19 ;  /* 0x00000000130b72ca */ /* 0x000fe200000e0000 */
[----:B------:R-:W-:Y:S01]  /*a570*/  UIADD3.X UR23, URZ, UR21, URZ, UP1, !UPT ;  /* 0x000000153f177290 */ /* 0x000fe20008ffe43f */
[----:B------:R-:W-:Y:S01]  /*a580*/  R2UR UR10, R12 ;  /* 0x000000000c0a72ca */ /* 0x000fe200000e0000 */
[----:B------:R-:W-:Y:S01]  /*a590*/  UMOV UR6, 0x0 ;  /* 0x0000000000067882 */ /* 0x000fe20000000000 */
[----:B------:R-:W-:Y:S01]  /*a5a0*/  R2UR UR12, R2 ;  /* 0x00000000020c72ca */ /* 0x000fe200000e0000 */
[----:B------:R-:W-:Y:S01]  /*a5b0*/  UMOV UR7, 0x10000000 ;  /* 0x1000000000077882 */ /* 0x000fe20000000000 */
[----:B------:R-:W-:Y:S01]  /*a5c0*/  R2UR UR18, R22 ;  /* 0x00000000161272ca */ /* 0x000fe200000e0000 */
[----:B------:R-:W-:Y:S01]  /*a5d0*/  VIADD R12, R12, 0x20 ;  /* 0x000000200c0c7836 */ /* 0x000fe20000000000 */
[----:B------:R-:W-:Y:S01]  /*a5e0*/  ISETP.GT.AND P3, PT, R13, 0x1, PT ;  /* 0x000000010d00780c */ /* 0x000fe20003f64270 */
[----:B------:R-:W-:Y:S01]  /*a5f0*/  UIADD3 UR13, UR5, 0x180, URZ ;  /* 0x00000180050d7890 */ /* 0x000fe2000fffe03f */
[----:B------:R-:W-:Y:S01]  /*a600*/  ISETP.NE.AND P1, PT, R4, 0x6, PT ;  /* 0x000000060400780c */ /* 0x000fe20003f25270 */
[----:B------:R-:W-:-:S02]  /*a610*/  UIADD3.X UR5, URZ, UR21, URZ, UP0, !UPT ;  /* 0x000000153f057290 */ /* 0x000fc400087fe43f */
[----:B------:R-:W-:Y:S01]  /*a620*/  UIADD3 UR14, UR8, 0x6180, URZ ;  /* 0x00006180080e7890 */ /* 0x000fe2000fffe03f */
[----:B------:R-:W-:Y:S02]  /*a630*/  SEL R10, RZ, 0x1, P1 ;  /* 0x00000001ff0a7807 */ /* 0x000fe40000800000 */
[----:B------:R-:W-:Y:S01]  /*a640*/  UMOV UR8, UR13 ;  /* 0x0000000d00087c82 */ /* 0x000fe20008000000 */
[----:B------:R-:W-:Y:S02]  /*a650*/  SEL R4, R4, RZ, P1 ;  /* 0x000000ff04047207 */ /* 0x000fe40000800000 */
[----:B------:R-:W-:Y:S01]  /*a660*/  LOP3.LUT R3, R3, R10, RZ, 0x3c, !PT ;  /* 0x0000000a03037212 */ /* 0x000fe200078e3cff */
[----:B------:R0:W-:Y:S02]  /*a670*/  UTMALDG.3D [UR8], [UR4], desc[UR6] ;  /* 0x00000608040075b4 */ /* 0x0001e40008011000 */
[----:B0-----:R-:W-:Y:S01]  /*a680*/  UMOV UR8, UR14 ;  /* 0x0000000e00087c82 */ /* 0x001fe20008000000 */
[----:B------:R-:W-:-:S02]  /*a690*/  UMOV UR11, UR18 ;  /* 0x00000012000b7c82 */ /* 0x000fc40008000000 */
[----:B------:R0:W-:Y:S02]  /*a6a0*/  UTMALDG.3D [UR8], [UR22], desc[UR6] ;  /* 0x00000608160075b4 */ /* 0x0001e40008011000 */
[----:B0-----:R-:W-:Y:S05]  /*a6b0*/  @P3 BRA `(.L_x_298) ;  /* 0xfffffffc00483947 */ /* 0x001fea000383ffff */
.L_x_294:
[----:B------:R-:W-:Y:S05]  /*a6c0*/  BSYNC B1 ;  /* 0x0000000000017941 */ /* 0x000fea0003800000 */
.L_x_293:
[----:B------:R-:W2:Y:S01]  /*a6d0*/  LDL.64 R10, [R1] ;  /* 0x00000000010a7983 */ /* 0x000ea20000100a00 */
[----:B------:R-:W-:Y:S01]  /*a6e0*/  LOP3.LUT P4, RZ, R8, 0xff, RZ, 0xc0, !PT ;  /* 0x000000ff08ff7812 */ /* 0x000fe2000788c0ff */
[----:B------:R-:W-:Y:S01]  /*a6f0*/  VIADD R4, R7, UR40 ;  /* 0x0000002807047c36 */ /* 0x000fe20008000000 */
[----:B------:R-:W-:Y:S01]  /*a700*/  ULDC.64 UR4, c[0x0][0x650] ;  /* 0x0001940000047ab9 */ /* 0x000fe20000000a00 */
[----:B------:R-:W-:Y:S01]  /*a710*/  IMAD.U32 R7, RZ, RZ, UR40 ;  /* 0x00000028ff077e24 */ /* 0x000fe2000f8e00ff */
[----:B------:R-:W-:Y:S01]  /*a720*/  UISETP.GE.U32.AND UP0, UPT, UR40, 0x6, UPT ;  /* 0x000000062800788c */ /* 0x000fe2000bf06070 */
[----:B------:R-:W-:Y:S01]  /*a730*/  BSSY B1, `(.L_x_299) ;  /* 0x000006f000017945 */ /* 0x000fe20003800000 */
[----:B------:R-:W-:Y:S01]  /*a740*/  ISETP.GT.U32.AND P1, PT, R4, 0x5, PT ;  /* 0x000000050400780c */ /* 0x000fe20003f24070 */
[----:B------:R-:W-:Y:S01]  /*a750*/  IMAD.MOV.U32 R19, RZ, RZ, -0x1 ;  /* 0xffffffffff137424 */ /* 0x000fe200078e00ff */
[----:B------:R-:W-:Y:S01]  /*a760*/  PRMT R8, RZ, 0x7610, R8 ;  /* 0x00007610ff087816 */ /* 0x000fe20000000008 */
[----:B------:R-:W-:Y:S01]  /*a770*/  IMAD.MOV.U32 R22, RZ, RZ, -0x1 ;  /* 0xffffffffff167424 */ /* 0x000fe200078e00ff */
[----:B------:R-:W-:-:S02]  /*a780*/  ISETP.LT.U32.AND P1, PT, R7, 0x6, P1 ;  /* 0x000000060700780c */ /* 0x000fc40000f21070 */
[----:B------:R-:W-:Y:S01]  /*a790*/  PLOP3.LUT P3, PT, PT, PT, UP0, 0x80, 0x0 ;  /* 0x000000000000781c */ /* 0x000fe20003f6f008 */
[----:B------:R-:W0:Y:S01]  /*a7a0*/  @P4 S2R R3, SR_CgaCtaId ;  /* 0x0000000000034919 */ /* 0x000e220000008800 */
[----:B------:R-:W-:-:S04]  /*a7b0*/  @P4 MOV R2, 0x400 ;  /* 0x0000040000024802 */ /* 0x000fc80000000f00 */
[----:B0-----:R-:W-:Y:S01]  /*a7c0*/  @P4 LEA R5, R3, R2, 0x18 ;  /* 0x0000000203054211 */ /* 0x001fe200078ec0ff */
[----:B------:R-:W-:-:S03]  /*a7d0*/  IMAD.WIDE.U32 R2, R4, -0x55555555, RZ ;  /* 0xaaaaaaab04027825 */ /* 0x000fc600078e00ff */
[----:B------:R0:W-:Y:S01]  /*a7e0*/  @P4 SYNCS.ARRIVE.TRANS64.A1T0 RZ, [R5+URZ+0x98], RZ ;  /* 0x000098ff05ff49a7 */ /* 0x0001e2000810003f */
[----:B------:R-:W-:Y:S01]  /*a7f0*/  IMAD.MOV.U32 R2, RZ, RZ, -0x1 ;  /* 0xffffffffff027424 */ /* 0x000fe200078e00ff */
[----:B0-----:R-:W-:Y:S02]  /*a800*/  SHF.R.U32.HI R5, RZ, 0x2, R3 ;  /* 0x00000002ff057819 */ /* 0x001fe40000011603 */
[----:B------:R-:W-:-:S03]  /*a810*/  SEL R3, RZ, 0x1, !P1 ;  /* 0x00000001ff037807 */ /* 0x000fc60004800000 */
[----:B------:R-:W-:Y:S01]  /*a820*/  IMAD R7, R5, -0x6, R4 ;  /* 0xfffffffa05077824 */ /* 0x000fe200078e0204 */
[----:B------:R-:W-:Y:S02]  /*a830*/  LOP3.LUT R0, R0, R3, RZ, 0x3c, !PT ;  /* 0x0000000300007212 */ /* 0x000fe400078e3cff */
[----:B------:R-:W-:Y:S02]  /*a840*/  PRMT R3, RZ, 0x7610, R3 ;  /* 0x00007610ff037816 */ /* 0x000fe40000000003 */
[----:B------:R-:W-:Y:S02]  /*a850*/  @P3 LOP3.LUT R0, R0, 0x1, R5, 0x78, !PT ;  /* 0x0000000100003812 */ /* 0x000fe400078e7805 */
[----:B--2---:R-:W-:-:S04]  /*a860*/  IADD3 R18, P4, R18, R10, RZ ;  /* 0x0000000a12127210 */ /* 0x004fc80007f9e0ff */
[----:B------:R-:W-:Y:S01]  /*a870*/  ISETP.GE.U32.AND P1, PT, R18, UR4, PT ;  /* 0x0000000412007c0c */ /* 0x000fe2000bf26070 */
[----:B------:R-:W-:-:S05]  /*a880*/  IMAD.X R17, R17, 0x1, R23, P4 ;  /* 0x0000000111117824 */ /* 0x000fca00020e0617 */
[----:B------:R-:W-:-:S13]  /*a890*/  ISETP.GE.U32.AND.EX P1, PT, R17, UR5, PT, P1 ;  /* 0x0000000511007c0c */ /* 0x000fda000bf26110 */
[----:B------:R-:W-:Y:S05]  /*a8a0*/  @P1 BRA `(.L_x_300) ;  /* 0x00000004005c1947 */ /* 0x000fea0003800000 */
[----:B------:R-:W0:Y:S01]  /*a8b0*/  S2R R11, SR_CTAID.X ;  /* 0x00000000000b7919 */ /* 0x000e220000002500 */
[----:B------:R-:W-:Y:S01]  /*a8c0*/  ULDC.64 UR4, c[0x0][0x628] ;  /* 0x00018a0000047ab9 */ /* 0x000fe20000000a00 */
[----:B------:R-:W1:Y:S01]  /*a8d0*/  LDC R12, c[0x0][0x144] ;  /* 0x00005100ff0c7b82 */ /* 0x000e620000000800 */
[----:B------:R-:W-:Y:S01]  /*a8e0*/  ISETP.NE.U32.AND P1, PT, RZ, UR4, PT ;  /* 0x00000004ff007c0c */ /* 0x000fe2000bf25070 */
[----:B------:R-:W2:Y:S01]  /*a8f0*/  S2R R9, SR_CTAID.Y ;  /* 0x0000000000097919 */ /* 0x000ea20000002600 */
[----:B------:R-:W-:Y:S01]  /*a900*/  ULDC UR6, c[0x0][0x150] ;  /* 0x0000540000067ab9 */ /* 0x000fe20000000800 */
[----:B------:R-:W-:Y:S01]  /*a910*/  ULDC UR7, c[0x0][0x630] ;  /* 0x00018c0000077ab9 */ /* 0x000fe20000000800 */
[----:B------:R-:W-:Y:S01]  /*a920*/  ISETP.NE.AND.EX P1, PT, RZ, UR5, PT, P1 ;  /* 0x00000005ff007c0c */ /* 0x000fe2000bf25310 */
[----:B------:R-:W-:Y:S01]  /*a930*/  IMAD.MOV.U32 R2, RZ, RZ, R18 ;  /* 0x000000ffff027224 */ /* 0x000fe200078e0012 */
[----:B0-----:R-:W-:-:S05]  /*a940*/  I2FP.F32.U32 R3, R11 ;  /* 0x0000000b00037245 */ /* 0x001fca0000201000 */
[----:B------:R-:W-:Y:S01]  /*a950*/  FMUL R14, R3, UR6 ;  /* 0x00000006030e7c20 */ /* 0x000fe20008400000 */
[----:B------:R-:W-:-:S05]  /*a960*/  IMAD.MOV.U32 R3, RZ, RZ, R17 ;  /* 0x000000ffff037224 */ /* 0x000fca00078e0011 */
[----:B--2---:R-:W-:Y:S05]  /*a970*/  @!P1 BRA `(.L_x_301) ;  /* 0x0000000000289947 */ /* 0x004fea0003800000 */
[----:B------:R-:W-:Y:S02]  /*a980*/  ULDC UR6, c[0x0][0x634] ;  /* 0x00018d0000067ab9 */ /* 0x000fe40000000800 */
[----:B------:R-:W-:-:S05]  /*a990*/  IADD3 R3, P1, R18, UR6, RZ ;  /* 0x0000000612037c10 */ /* 0x000fca000ff3e0ff */
[----:B------:R-:W-:-:S04]  /*a9a0*/  IMAD.X R13, RZ, RZ, R17, P1 ;  /* 0x000000ffff0d7224 */ /* 0x000fc800008e0611 */
[----:B------:R-:W-:-:S04]  /*a9b0*/  IMAD.WIDE.U32 R4, R13, UR4, RZ ;  /* 0x000000040d047c25 */ /* 0x000fc8000f8e00ff */
[----:B------:R-:W-:-:S04]  /*a9c0*/  IMAD.WIDE.U32 R4, P1, R3, UR5, R4 ;  /* 0x0000000503047c25 */ /* 0x000fc8000f820004 */
[----:B------:R-:W-:-:S04]  /*a9d0*/  IMAD.WIDE.U32 R2, R3, UR4, RZ ;  /* 0x0000000403027c25 */ /* 0x000fc8000f8e00ff */
[----:B------:R-:W-:Y:S01]  /*a9e0*/  IMAD.MOV.U32 R2, RZ, RZ, R5 ;  /* 0x000000ffff027224 */ /* 0x000fe200078e0005 */
[----:B------:R-:W-:Y:S01]  /*a9f0*/  IADD3 RZ, P3, R3, R4, RZ ;  /* 0x0000000403ff7210 */ /* 0x000fe20007f7e0ff */
[----:B------:R-:W-:-:S04]  /*aa00*/  IMAD.X R3, RZ, RZ, RZ, P1 ;  /* 0x000000ffff037224 */ /* 0x000fc800008e06ff */
[----:B------:R-:W-:-:S08]  /*aa10*/  IMAD.WIDE.U32.X R2, R13, UR5, R2, P3 ;  /* 0x000000050d027c25 */ /* 0x000fd000098e0402 */
.L_x_301:
[--C-:B------:R-:W-:Y:S01]  /*aa20*/  SHF.R.U64 R10, R2, UR7, R3.reuse ;  /* 0x00000007020a7c19 */ /* 0x100fe20008001203 */
[----:B------:R-:W0:Y:S01]  /*aa30*/  F2I.U32.TRUNC.NTZ R14, R14 ;  /* 0x0000000e000e7305 */ /* 0x000e22000020f000 */
[----:B------:R-:W-:Y:S01]  /*aa40*/  SHF.R.U32.HI R2, RZ, UR7, R3 ;  /* 0x00000007ff027c19 */ /* 0x000fe20008011603 */
[----:B------:R-:W-:Y:S01]  /*aa50*/  ULDC.64 UR4, c[0x0][0x620] ;  /* 0x0001880000047ab9 */ /* 0x000fe20000000a00 */
[----:B------:R-:W-:Y:S01]  /*aa60*/  IADD3 R5, P1, RZ, -R10, RZ ;  /* 0x8000000aff057210 */ /* 0x000fe20007f3e0ff */
[----:B------:R-:W-:Y:S01]  /*aa70*/  IMAD.MOV.U32 R3, RZ, RZ, R17 ;  /* 0x000000ffff037224 */ /* 0x000fe200078e0011 */
[----:B------:R-:W-:-:S03]  /*aa80*/  ULDC.64 UR6, c[0x0][0x640] ;  /* 0x0001900000067ab9 */ /* 0x000fc60000000a00 */
[----:B------:R-:W-:Y:S01]  /*aa90*/  IMAD.X R2, RZ, RZ, ~R2, P1 ;  /* 0x000000ffff027224 */ /* 0x000fe200008e0e02 */
[----:B------:R-:W-:-:S03]  /*aaa0*/  ISETP.NE.U32.AND P1, PT, RZ, UR6, PT ;  /* 0x00000006ff007c0c */ /* 0x000fc6000bf25070 */
[----:B------:R-:W-:Y:S01]  /*aab0*/  IMAD R4, R2, UR4, RZ ;  /* 0x0000000402047c24 */ /* 0x000fe2000f8e02ff */
[----:B------:R-:W-:Y:S01]  /*aac0*/  ISETP.NE.AND.EX P1, PT, RZ, UR7, PT, P1 ;  /* 0x00000007ff007c0c */ /* 0x000fe2000bf25310 */
[----:B------:R-:W-:-:S04]  /*aad0*/  IMAD.MOV.U32 R2, RZ, RZ, R18 ;  /* 0x000000ffff027224 */ /* 0x000fc800078e0012 */
[----:B------:R-:W-:Y:S01]  /*aae0*/  IMAD.WIDE.U32 R2, R5, UR4, R2 ;  /* 0x0000000405027c25 */ /* 0x000fe2000f8e0002 */
[----:B------:R-:W-:-:S03]  /*aaf0*/  ULDC UR4, c[0x0][0x618] ;  /* 0x0001860000047ab9 */ /* 0x000fc60000000800 */
[----:B------:R-:W-:Y:S01]  /*ab00*/  IMAD R5, R5, UR5, R4 ;  /* 0x0000000505057c24 */ /* 0x000fe2000f8e0204 */
[----:B------:R-:W-:Y:S01]  /*ab10*/  ULDC UR5, c[0x0][0x154] ;  /* 0x0000550000057ab9 */ /* 0x000fe20000000800 */
[----:B0-----:R-:W-:Y:S02]  /*ab20*/  IMAD.MOV R4, RZ, RZ, -R14 ;  /* 0x000000ffff047224 */ /* 0x001fe400078e0a0e */
[----:B------:R-:W0:Y:S01]  /*ab30*/  LDC R14, c[0x0][0x148] ;  /* 0x00005200ff0e7b82 */ /* 0x000e220000000800 */
[----:B------:R-:W-:Y:S02]  /*ab40*/  IMAD.IADD R3, R3, 0x1, R5 ;  /* 0x0000000103037824 */ /* 0x000fe400078e0205 */
[----:B-1----:R-:W-:Y:S01]  /*ab50*/  IMAD R11, R12, R4, R11 ;  /* 0x000000040c0b7224 */ /* 0x002fe200078e020b */
[----:B------:R-:W-:Y:S02]  /*ab60*/  I2FP.F32.U32 R4, R9 ;  /* 0x0000000900047245 */ /* 0x000fe40000201000 */
[----:B------:R-:W-:-:S02]  /*ab70*/  SHF.R.U64 R12, R2, UR4, R3 ;  /* 0x00000004020c7c19 */ /* 0x000fc40008001203 */
[----:B------:R-:W-:Y:S01]  /*ab80*/  SHF.R.U32.HI R3, RZ, UR4, R3 ;  /* 0x00000004ff037c19 */ /* 0x000fe20008011603 */
[----:B------:R-:W-:Y:S01]  /*ab90*/  FMUL R4, R4, UR5 ;  /* 0x0000000504047c20 */ /* 0x000fe20008400000 */
[----:B------:R-:W-:Y:S02]  /*aba0*/  ULDC UR4, c[0x0][0x608] ;  /* 0x0001820000047ab9 */ /* 0x000fe40000000800 */
[--C-:B------:R-:W-:Y:S01]  /*abb0*/  SHF.R.U64 R15, R12, UR4, R3.reuse ;  /* 0x000000040c0f7c19 */ /* 0x100fe20008001203 */
[----:B------:R1:W2:Y:S01]  /*abc0*/  F2I.U32.TRUNC.NTZ R20, R4 ;  /* 0x0000000400147305 */ /* 0x0002a2000020f000 */
[----:B------:R-:W-:Y:S01]  /*abd0*/  SHF.R.U32.HI R2, RZ, UR4, R3 ;  /* 0x00000004ff027c19 */ /* 0x000fe20008011603 */
[----:B------:R-:W-:-:S03]  /*abe0*/  ULDC UR4, c[0x0][0x658] ;  /* 0x0001960000047ab9 */ /* 0x000fc60000000800 */
[--C-:B------:R-:W-:Y:S02]  /*abf0*/  SHF.R.U64 R13, R15, UR4, R2.reuse ;  /* 0x000000040f0d7c19 */ /* 0x100fe40008001202 */
[----:B------:R-:W-:-:S03]  /*ac00*/  SHF.R.U32.HI R19, RZ, UR4, R2 ;  /* 0x00000004ff137c19 */ /* 0x000fc60008011602 */
[----:B------:R-:W-:Y:S02]  /*ac10*/  IMAD.MOV.U32 R2, RZ, RZ, R13 ;  /* 0x000000ffff027224 */ /* 0x000fe400078e000d */
[----:B------:R-:W-:Y:S01]  /*ac20*/  IMAD.MOV.U32 R3, RZ, RZ, R19 ;  /* 0x000000ffff037224 */ /* 0x000fe200078e0013 */
[----:B-1----:R-:W-:Y:S06]  /*ac30*/  @!P1 BRA `(.L_x_302) ;  /* 0x0000000000289947 */ /* 0x002fec0003800000 */
        /* <DEDUP_REMOVED lines=10> */
.L_x_302:
[----:B------:R-:W1:Y:S01]  /*ace0*/  LDC R4, c[0x0][0x65c] ;  /* 0x00019700ff047b82 */ /* 0x000e620000000800 */
[----:B------:R-:W-:Y:S01]  /*acf0*/  ULDC UR4, c[0x0][0x648] ;  /* 0x0001920000047ab9 */ /* 0x000fe20000000800 */
[----:B------:R-:W-:Y:S01]  /*ad00*/  LOP3.LUT R15, R15, UR16, RZ, 0xc0, !PT ;  /* 0x000000100f0f7c12 */ /* 0x000fe2000f8ec0ff */
[----:B--2---:R-:W-:Y:S01]  /*ad10*/  IMAD.MOV R20, RZ, RZ, -R20 ;  /* 0x000000ffff147224 */ /* 0x004fe200078e0a14 */
[----:B------:R-:W-:Y:S01]  /*ad20*/  SHF.R.U64 R2, R2, UR4, R3 ;  /* 0x0000000402027c19 */ /* 0x000fe20008001203 */
[----:B------:R-:W-:Y:S01]  /*ad30*/  ULDC UR4, c[0x0][0x638] ;  /* 0x00018e0000047ab9 */ /* 0x000fe20000000800 */
[----:B------:R-:W-:Y:S01]  /*ad40*/  LOP3.LUT R12, R12, UR15, RZ, 0xc0, !PT ;  /* 0x0000000f0c0c7c12 */ /* 0x000fe2000f8ec0ff */
[----:B------:R-:W-:Y:S01]  /*ad50*/  ULDC UR5, c[0x0][0x610] ;  /* 0x0001840000057ab9 */ /* 0x000fe20000000800 */
[----:B------:R-:W-:Y:S01]  /*ad60*/  IMAD.MOV.U32 R3, RZ, RZ, 0x1 ;  /* 0x00000001ff037424 */ /* 0x000fe200078e00ff */
[----:B-1----:R-:W-:Y:S01]  /*ad70*/  ISETP.NE.AND P1, PT, R4, 0x1, PT ;  /* 0x000000010400780c */ /* 0x002fe20003f25270 */
[----:B------:R-:W-:-:S02]  /*ad80*/  IMAD.MOV R4, RZ, RZ, -R2 ;  /* 0x000000ffff047224 */ /* 0x000fc400078e0a02 */
[----:B------:R-:W-:Y:S02]  /*ad90*/  IMAD R2, R2, UR17, R15 ;  /* 0x0000001102027c24 */ /* 0x000fe4000f8e020f */
[----:B------:R-:W-:Y:S01]  /*ada0*/  IMAD R13, R4, UR4, R13 ;  /* 0x00000004040d7c24 */ /* 0x000fe2000f8e020d */
[----:B------:R-:W-:-:S07]  /*adb0*/  ULDC UR4, c[0x0][0x600] ;  /* 0x0001800000047ab9 */ /* 0x000fce0000000800 */
[----:B0-----:R-:W-:-:S04]  /*adc0*/  @P1 IMAD R11, R14, R20, R9 ;  /* 0x000000140e0b1224 */ /* 0x001fc800078e0209 */
[----:B------:R-:W-:Y:S02]  /*add0*/  IMAD R11, R2, UR5, R11 ;  /* 0x00000005020b7c24 */ /* 0x000fe4000f8e020b */
[----:B------:R-:W-:-:S05]  /*ade0*/  IMAD R2, R13, UR4, R12 ;  /* 0x000000040d027c24 */ /* 0x000fca000f8e020c */
[----:B------:R-:W-:Y:S02]  /*adf0*/  SEL R22, R2, R11, !P1 ;  /* 0x0000000b02167207 */ /* 0x000fe40004800000 */
[----:B------:R-:W-:Y:S01]  /*ae00*/  SEL R19, R11, R2, !P1 ;  /* 0x000000020b137207 */ /* 0x000fe20004800000 */
[----:B------:R-:W-:-:S07]  /*ae10*/  IMAD.MOV.U32 R2, RZ, RZ, R10 ;  /* 0x000000ffff027224 */ /* 0x000fce00078e000a */
.L_x_300:
[----:B------:R-:W-:Y:S05]  /*ae20*/  BSYNC B1 ;  /* 0x0000000000017941 */ /* 0x000fea0003800000 */
.L_x_299:
[----:B------:R-:W-:-:S13]  /*ae30*/  LOP3.LUT P1, RZ, R3, 0xff, RZ, 0xc0, !PT ;  /* 0x000000ff03ff7812 */ /* 0x000fda000782c0ff */
[----:B------:R-:W-:Y:S05]  /*ae40*/  @P1 BRA `(.L_x_303) ;  /* 0xfffffff400301947 */ /* 0x000fea000383ffff */
[----:B------:R-:W-:Y:S05]  /*ae50*/  BSYNC B0 ;  /* 0x0000000000007941 */ /* 0x000fea0003800000 */
.L_x_291:
[----:B------:R-:W-:-:S03]  /*ae60*/  UMOV UR4, 0xffffffff ;  /* 0xffffffff00047882 */ /* 0x000fc60000000000 */
[----:B------:R-:W-:Y:S05]  /*ae70*/  BRA.DIV UR4, `(.L_x_304) ;  /* 0x0000000604887947 */ /* 0x000fea000b800000 */
[----:B------:R-:W-:-:S13]  /*ae80*/  ELECT P6, URZ, PT ;  /* 0x00000000003f782f */ /* 0x000fda00038c0000 */
.L_x_322:
[----:B------:R-:W-:Y:S04]  /*ae90*/  BSSY B0, `(.L_x_305) ;  /* 0x000003d000007945 */ /* 0x000fe80003800000 */
[----:B------:R-:W-:Y:S05]  /*aea0*/  @!P6 BRA `(.L_x_306) ;  /* 0x0000000000ece947 */ /* 0x000fea0003800000 */
[----:B------:R-:W-:-:S04]  /*aeb0*/  LOP3.LUT R16, R16, 0x2, RZ, 0xfc, !PT ;  /* 0x0000000210107812 */ /* 0x000fc800078efcff */
[----:B------:R-:W-:-:S13]  /*aec0*/  ISETP.NE.AND P0, PT, R16, 0x3, PT ;  /* 0x000000031000780c */ /* 0x000fda0003f05270 */
[----:B------:R-:W-:Y:S05]  /*aed0*/  @!P0 BRA `(.L_x_307) ;  /* 0x0000000000048947 */ /* 0x000fea0003800000 */
[----:B------:R-:W-:Y:S01]  /*aee0*/  BPT.TRAP 0x1 ;  /* 0x000000040000795c */ /* 0x000fe20000300000 */
.L_x_307:
[----:B------:R-:W0:Y:S01]  /*aef0*/  S2R R3, SR_CgaCtaId ;  /* 0x0000000000037919 */ /* 0x000e220000008800 */
[----:B------:R-:W-:Y:S02]  /*af00*/  MOV R2, 0x400 ;  /* 0x0000040000027802 */ /* 0x000fe40000000f00 */
[----:B------:R-:W-:Y:S02]  /*af10*/  SHF.L.U32 R4, R0, 0x1f, RZ ;  /* 0x0000001f00047819 */ /* 0x000fe400000006ff */
[----:B0-----:R-:W-:-:S05]  /*af20*/  LEA R2, R3, R2, 0x18 ;  /* 0x0000000203027211 */ /* 0x001fca00078ec0ff */
[----:B------:R-:W-:-:S04]  /*af30*/  VIADD R2, R2, 0x30 ;  /* 0x0000003002027836 */ /* 0x000fc80000000000 */
[C---:B------:R-:W-:Y:S02]  /*af40*/  IMAD R9, R7.reuse, 0x8, R2 ;  /* 0x0000000807097824 */ /* 0x040fe400078e0202 */
[----:B------:R-:W-:Y:S02]  /*af50*/  VIADD R7, R7, 0x1 ;  /* 0x0000000107077836 */ /* 0x000fe40000000000 */
[----:B------:R-:W0:Y:S03]  /*af60*/  SYNCS.PHASECHK.TRANS64.TRYWAIT P0, [R9+URZ], R4 ;  /* 0x00000004090075a7 */ /* 0x000e26000800017f */
[----:B------:R-:W-:-:S04]  /*af70*/  ISETP.NE.AND P1, PT, R7, 0x6, PT ;  /* 0x000000060700780c */ /* 0x000fc80003f25270 */
[----:B------:R-:W-:Y:S02]  /*af80*/  SEL R3, RZ, 0x1, P1 ;  /* 0x00000001ff037807 */ /* 0x000fe40000800000 */
[----:B------:R-:W-:Y:S02]  /*af90*/  SEL R7, R7, RZ, P1 ;  /* 0x000000ff07077207 */ /* 0x000fe40000800000 */
[----:B------:R-:W-:-:S03]  /*afa0*/  LOP3.LUT R6, R0, R3, RZ, 0x3c, !PT ;  /* 0x0000000300067212 */ /* 0x000fc600078e3cff */
[----:B------:R-:W-:Y:S01]  /*afb0*/  IMAD R8, R7, 0x8, R2 ;  /* 0x0000000807087824 */ /* 0x000fe200078e0202 */
[----:B------:R-:W-:Y:S01]  /*afc0*/  SHF.L.U32 R5, R6, 0x1f, RZ ;  /* 0x0000001f06057819 */ /* 0x000fe200000006ff */
[----:B0-----:R-:W-:Y:S06]  /*afd0*/  @!P0 BRA `(.L_x_308) ;  /* 0x0000000400508947 */ /* 0x001fec0003800000 */
.L_x_323:
[----:B------:R-:W1:Y:S01]  /*afe0*/  SYNCS.PHASECHK.TRANS64.TRYWAIT P0, [R8+URZ], R5 ;  /* 0x00000005080075a7 */ /* 0x000e62000800017f */
[----:B------:R-:W-:-:S05]  /*aff0*/  VIADD R0, R7, 0x1 ;  /* 0x0000000107007836 */ /* 0x000fca0000000000 */
[----:B------:R-:W-:-:S04]  /*b000*/  ISETP.NE.AND P1, PT, R0, 0x6, PT ;  /* 0x000000060000780c */ /* 0x000fc80003f25270 */
[----:B------:R-:W-:Y:S02]  /*b010*/  SEL R3, RZ, 0x1, P1 ;  /* 0x00000001ff037807 */ /* 0x000fe40000800000 */
[----:B------:R-:W-:Y:S02]  /*b020*/  SEL R7, R0, RZ, P1 ;  /* 0x000000ff00077207 */ /* 0x000fe40000800000 */
[----:B------:R-:W-:-:S03]  /*b030*/  LOP3.LUT R6, R6, R3, RZ, 0x3c, !PT ;  /* 0x0000000306067212 */ /* 0x000fc600078e3cff */
[----:B0-----:R-:W-:Y:S01]  /*b040*/  IMAD R9, R7, 0x8, R2 ;  /* 0x0000000807097824 */ /* 0x001fe200078e0202 */
[----:B------:R-:W-:Y:S01]  /*b050*/  SHF.L.U32 R4, R6, 0x1f, RZ ;  /* 0x0000001f06047819 */ /* 0x000fe200000006ff */
[----:B-1----:R-:W-:Y:S06]  /*b060*/  @!P0 BRA `(.L_x_309) ;  /* 0x0000000400408947 */ /* 0x002fec0003800000 */
.L_x_324:
        /* <DEDUP_REMOVED lines=9> */
.L_x_325:
[----:B------:R-:W1:Y:S01]  /*b100*/  SYNCS.PHASECHK.TRANS64.TRYWAIT P0, [R8+URZ], R5 ;  /* 0x00000005080075a7 */ /* 0x000e62000800017f */
[----:B------:R-:W-:-:S05]  /*b110*/  VIADD R0, R7, 0x1 ;  /* 0x0000000107007836 */ /* 0x000fca0000000000 */
[----:B------:R-:W-:-:S04]  /*b120*/  ISETP.NE.AND P1, PT, R0, 0x6, PT ;  /* 0x000000060000780c */ /* 0x000fc80003f25270 */
[----:B------:R-:W-:Y:S02]  /*b130*/  SEL R3, RZ, 0x1, P1 ;  /* 0x00000001ff037807 */ /* 0x000fe40000800000 */
[----:B------:R-:W-:Y:S02]  /*b140*/  SEL R7, R0, RZ, P1 ;  /* 0x000000ff00077207 */ /* 0x000fe40000800000 */
[----:B0-----:R-:W-:-:S03]  /*b150*/  LOP3.LUT R9, R6, R3, RZ, 0x3c, !PT ;  /* 0x0000000306097212 */ /* 0x001fc600078e3cff */
[----:B------:R-:W-:Y:S01]  /*b160*/  IMAD R11, R7, 0x8, R2 ;  /* 0x00000008070b7824 */ /* 0x000fe200078e0202 */
[----:B------:R-:W-:Y:S01]  /*b170*/  SHF.L.U32 R6, R9, 0x1f, RZ ;  /* 0x0000001f09067819 */ /* 0x000fe200000006ff */
[----:B-1----:R-:W-:Y:S06]  /*b180*/  @!P0 BRA `(.L_x_311) ;  /* 0x0000000400208947 */ /* 0x002fec0003800000 */
.L_x_326:
[----:B------:R-:W1:Y:S01]  /*b190*/  SYNCS.PHASECHK.TRANS64.TRYWAIT P0, [R11+URZ], R6 ;  /* 0x000000060b0075a7 */ /* 0x000e62000800017f */
[----:B------:R-:W-:-:S05]  /*b1a0*/  VIADD R0, R7, 0x1 ;  /* 0x0000000107007836 */ /* 0x000fca0000000000 */
[----:B------:R-:W-:-:S04]  /*b1b0*/  ISETP.NE.AND P1, PT, R0, 0x6, PT ;  /* 0x000000060000780c */ /* 0x000fc80003f25270 */
[----:B------:R-:W-:Y:S02]  /*b1c0*/  SEL R4, RZ, 0x1, P1 ;  /* 0x00000001ff047807 */ /* 0x000fe40000800000 */
[----:B------:R-:W-:Y:S02]  /*b1d0*/  SEL R3, R0, RZ, P1 ;  /* 0x000000ff00037207 */ /* 0x000fe40000800000 */
[----:B------:R-:W-:Y:S01]  /*b1e0*/  LOP3.LUT R0, R9, R4, RZ, 0x3c, !PT ;  /* 0x0000000409007212 */ /* 0x000fe200078e3cff */
[----:B-1----:R-:W-:Y:S06]  /*b1f0*/  @!P0 BRA `(.L_x_312) ;  /* 0x0000000400188947 */ /* 0x002fec0003800000 */
.L_x_327:
[----:B------:R-:W-:Y:S01]  /*b200*/  IMAD R3, R3, 0x8, R2 ;  /* 0x0000000803037824 */ /* 0x000fe200078e0202 */
[----:B------:R-:W-:-:S07]  /*b210*/  SHF.L.U32 R0, R0, 0x1f, RZ ;  /* 0x0000001f00007819 */ /* 0x000fce00000006ff */
.L_x_313:
[----:B--2---:R2:W3:Y:S02]  /*b220*/  SYNCS.PHASECHK.TRANS64.TRYWAIT P0, [R3+URZ], R0 ;  /* 0x00000000030075a7 */ /* 0x0044e4000800017f */
[----:B---3--:R-:W-:Y:S05]  /*b230*/  @!P0 NANOSLEEP.SYNCS 0x989680 ;  /* 0x009896800000895d */ /* 0x008fea0003900000 */
[----:B------:R-:W3:Y:S02]  /*b240*/  @!P0 SYNCS.PHASECHK.TRANS64 P0, [R3+URZ], R0 ;  /* 0x00000000030085a7 */ /* 0x000ee4000800007f */
[----:B---3--:R-:W-:Y:S05]  /*b250*/  @!P0 BRA `(.L_x_313) ;  /* 0xfffffffc00f08947 */ /* 0x008fea000383ffff */
.L_x_306:
[----:B------:R-:W-:Y:S05]  /*b260*/  BSYNC B0 ;  /* 0x0000000000007941 */ /* 0x000fea0003800000 */
.L_x_305:
[----:B------:R-:W-:Y:S05]  /*b270*/  EXIT ;  /* 0x000000000000794d */ /* 0x000fea0003800000 */
.L_x_15:
[----:B-1----:R1:W2:Y:S02]  /*b280*/  SYNCS.PHASECHK.TRANS64.TRYWAIT P0, [R159+URZ], R0 ;  /* 0x000000009f0075a7 */ /* 0x0022a4000800017f */
[----:B--2---:R-:W-:Y:S05]  /*b290*/  @!P0 NANOSLEEP.SYNCS 0x989680 ;  /* 0x009896800000895d */ /* 0x004fea0003900000 */
[----:B------:R-:W2:Y:S02]  /*b2a0*/  @!P0 SYNCS.PHASECHK.TRANS64 P0, [R159+URZ], R0 ;  /* 0x000000009f0085a7 */ /* 0x000ea4000800007f */
[----:B--2---:R-:W-:Y:S05]  /*b2b0*/  @!P0 BRA `(.L_x_15) ;  /* 0xfffffffc00f08947 */ /* 0x004fea000383ffff */
[----:B------:R-:W-:Y:S05]  /*b2c0*/  BRA `(.L_x_314) ;  /* 0xffffff60007c7947 */ /* 0x000fea000383ffff */
.L_x_20:
[----:B--2---:R2:W3:Y:S02]  /*b2d0*/  SYNCS.PHASECHK.TRANS64.TRYWAIT P1, [R3+URZ], R0 ;  /* 0x00000000030075a7 */ /* 0x0044e4000802017f */
[----:B---3--:R-:W-:Y:S05]  /*b2e0*/  @!P1 NANOSLEEP.SYNCS 0x989680 ;  /* 0x009896800000995d */ /* 0x008fea0003900000 */
[----:B------:R-:W3:Y:S02]  /*b2f0*/  @!P1 SYNCS.PHASECHK.TRANS64 P1, [R3+URZ], R0 ;  /* 0x00000000030095a7 */ /* 0x000ee4000802007f */
[----:B---3--:R-:W-:Y:S05]  /*b300*/  @!P1 BRA `(.L_x_20) ;  /* 0xfffffffc00f09947 */ /* 0x008fea000383ffff */
[----:B------:R-:W-:Y:S05]  /*b310*/  BRA `(.L_x_19) ;  /* 0xffffff6000e87947 */ /* 0x000fea000383ffff */
.L_x_25:
[----:B--2---:R-:W-:-:S04]  /*b320*/  IMAD.U32 R4, RZ, RZ, UR4 ;  /* 0x00000004ff047e24 */ /* 0x004fc8000f8e00ff */
[----:B------:R2:W3:Y:S03]  /*b330*/  SYNCS.PHASECHK.TRANS64.TRYWAIT P1, [R4+URZ], R3 ;  /* 0x00000003040075a7 */ /* 0x0004e6000802017f */
[----:B---3--:R-:W-:Y:S05]  /*b340*/  @!P1 NANOSLEEP.SYNCS 0x989680 ;  /* 0x009896800000995d */ /* 0x008fea0003900000 */
[----:B------:R-:W3:Y:S02]  /*b350*/  @!P1 SYNCS.PHASECHK.TRANS64 P1, [R4+URZ], R3 ;  /* 0x00000003040095a7 */ /* 0x000ee4000802007f */
[----:B---3--:R-:W-:Y:S05]  /*b360*/  @!P1 BRA `(.L_x_25) ;  /* 0xfffffffc00ec9947 */ /* 0x008fea000383ffff */
[----:B------:R-:W-:Y:S05]  /*b370*/  BRA `(.L_x_24) ;  /* 0xffffff64007c7947 */ /* 0x000fea000383ffff */
.L_x_31:
[----:B-1----:R1:W2:Y:S02]  /*b380*/  SYNCS.PHASECHK.TRANS64.TRYWAIT P0, [R159+URZ+0x10], R0 ;  /* 0x000010009f0075a7 */ /* 0x0022a4000800017f */
[----:B--2---:R-:W-:Y:S05]  /*b390*/  @!P0 NANOSLEEP.SYNCS 0x989680 ;  /* 0x009896800000895d */ /* 0x004fea0003900000 */
[----:B------:R-:W2:Y:S02]  /*b3a0*/  @!P0 SYNCS.PHASECHK.TRANS64 P0, [R159+URZ+0x10], R0 ;  /* 0x000010009f0085a7 */ /* 0x000ea4000800007f */
[----:B--2---:R-:W-:Y:S05]  /*b3b0*/  @!P0 BRA `(.L_x_31) ;  /* 0xfffffffc00f08947 */ /* 0x004fea000383ffff */
[----:B------:R-:W-:Y:S05]  /*b3c0*/  BRA `(.L_x_315) ;  /* 0xffffff6800787947 */ /* 0x000fea000383ffff */
.L_x_292:
[----:B------:R-:W-:Y:S01]  /*b3d0*/  BSSY B1, `(.L_x_316) ;  /* 0x0000006000017945 */ /* 0x000fe20003800000 */
[----:B------:R-:W-:-:S07]  /*b3e0*/  IMAD.MOV.U32 R15, RZ, RZ, -0x1 ;  /* 0xffffffffff0f7424 */ /* 0x000fce00078e00ff */
[----:B-----5:R-:W-:Y:S05]  /*b3f0*/  WARPSYNC.COLLECTIVE R15, `(.L_x_317) ;  /* 0x000000000f0c7348 */ /* 0x020fea0003c00000 */
[----:B------:R-:W-:Y:S02]  /*b400*/  ELECT P6, UR62, PT ;  /* 0x00000000003e782f */ /* 0x000fe400038c0000 */
[----:B------:R-:W-:Y:S01]  /*b410*/  MOV R14, UR62 ;  /* 0x0000003e000e7c02 */ /* 0x000fe20008000f00 */
[----:B-----5:R-:W-:Y:S10]  /*b420*/  ENDCOLLECTIVE ;  /* 0x000000000000791b */ /* 0x020ff40003800000 */
.L_x_317:
[----:B------:R-:W-:Y:S05]  /*b430*/  BSYNC B1 ;  /* 0x0000000000017941 */ /* 0x000fea0003800000 */
.L_x_316:
[----:B------:R-:W-:Y:S05]  /*b440*/  BRA `(.L_x_318) ;  /* 0xffffffec00bc7947 */ /* 0x000fea000383ffff */
.L_x_295:
[----:B0-----:R0:W1:Y:S02]  /*b450*/  SYNCS.PHASECHK.TRANS64.TRYWAIT P1, [R10+URZ+0x30], R5 ;  /* 0x000030050a0075a7 */ /* 0x001064000802017f */
[----:B-1----:R-:W-:Y:S05]  /*b460*/  @!P1 NANOSLEEP.SYNCS 0x989680 ;  /* 0x009896800000995d */ /* 0x002fea0003900000 */
[----:B------:R-:W1:Y:S02]  /*b470*/  @!P1 SYNCS.PHASECHK.TRANS64 P1, [R10+URZ+0x30], R5 ;  /* 0x000030050a0095a7 */ /* 0x000e64000802007f */
[----:B-1----:R-:W-:Y:S05]  /*b480*/  @!P1 BRA `(.L_x_295) ;  /* 0xfffffffc00f09947 */ /* 0x002fea000383ffff */
[----:B------:R-:W-:Y:S05]  /*b490*/  BRA `(.L_x_319) ;  /* 0xffffffec00f07947 */ /* 0x000fea000383ffff */
.L_x_304:
[----:B------:R-:W-:Y:S01]  /*b4a0*/  BSSY B0, `(.L_x_320) ;  /* 0x0000006000007945 */ /* 0x000fe20003800000 */
[----:B------:R-:W-:-:S07]  /*b4b0*/  IMAD.MOV.U32 R15, RZ, RZ, -0x1 ;  /* 0xffffffffff0f7424 */ /* 0x000fce00078e00ff */
[----:B-----5:R-:W-:Y:S05]  /*b4c0*/  WARPSYNC.COLLECTIVE R15, `(.L_x_321) ;  /* 0x000000000f0c7348 */ /* 0x020fea0003c00000 */
[----:B------:R-:W-:Y:S02]  /*b4d0*/  ELECT P6, UR62, PT ;  /* 0x00000000003e782f */ /* 0x000fe400038c0000 */
[----:B------:R-:W-:Y:S01]  /*b4e0*/  MOV R14, UR62 ;  /* 0x0000003e000e7c02 */ /* 0x000fe20008000f00 */
[----:B-----5:R-:W-:Y:S10]  /*b4f0*/  ENDCOLLECTIVE ;  /* 0x000000000000791b */ /* 0x020ff40003800000 */
.L_x_321:
[----:B------:R-:W-:Y:S05]  /*b500*/  BSYNC B0 ;  /* 0x0000000000007941 */ /* 0x000fea0003800000 */
.L_x_320:
[----:B------:R-:W-:Y:S05]  /*b510*/  BRA `(.L_x_322) ;  /* 0xfffffff8005c7947 */ /* 0x000fea000383ffff */
.L_x_308:
[----:B0-----:R0:W1:Y:S02]  /*b520*/  SYNCS.PHASECHK.TRANS64.TRYWAIT P0, [R9+URZ], R4 ;  /* 0x00000004090075a7 */ /* 0x001064000800017f */
[----:B-1----:R-:W-:Y:S05]  /*b530*/  @!P0 NANOSLEEP.SYNCS 0x989680 ;  /* 0x009896800000895d */ /* 0x002fea0003900000 */
[----:B------:R-:W1:Y:S02]  /*b540*/  @!P0 SYNCS.PHASECHK.TRANS64 P0, [R9+URZ], R4 ;  /* 0x00000004090085a7 */ /* 0x000e64000800007f */
[----:B-1----:R-:W-:Y:S05]  /*b550*/  @!P0 BRA `(.L_x_308) ;  /* 0xfffffffc00f08947 */ /* 0x002fea000383ffff */
[----:B------:R-:W-:Y:S05]  /*b560*/  BRA `(.L_x_323) ;  /* 0xfffffff8009c7947 */ /* 0x000fea000383ffff */
.L_x_309:
[----:B0-----:R0:W1:Y:S02]  /*b570*/  SYNCS.PHASECHK.TRANS64.TRYWAIT P0, [R8+URZ], R5 ;  /* 0x00000005080075a7 */ /* 0x001064000800017f */
[----:B-1----:R-:W-:Y:S05]  /*b580*/  @!P0 NANOSLEEP.SYNCS 0x989680 ;  /* 0x009896800000895d */ /* 0x002fea0003900000 */
[----:B------:R-:W1:Y:S02]  /*b590*/  @!P0 SYNCS.PHASECHK.TRANS64 P0, [R8+URZ], R5 ;  /* 0x00000005080085a7 */ /* 0x000e64000800007f */
[----:B-1----:R-:W-:Y:S05]  /*b5a0*/  @!P0 BRA `(.L_x_309) ;  /* 0xfffffffc00f08947 */ /* 0x002fea000383ffff */
[----:B------:R-:W-:Y:S05]  /*b5b0*/  BRA `(.L_x_324) ;  /* 0xfffffff800ac7947 */ /* 0x000fea000383ffff */
.L_x_310:
[----:B0-----:R0:W1:Y:S02]  /*b5c0*/  SYNCS.PHASECHK.TRANS64.TRYWAIT P0, [R9+URZ], R4 ;  /* 0x00000004090075a7 */ /* 0x001064000800017f */
[----:B-1----:R-:W-:Y:S05]  /*b5d0*/  @!P0 NANOSLEEP.SYNCS 0x989680 ;  /* 0x009896800000895d */ /* 0x002fea0003900000 */
[----:B------:R-:W1:Y:S02]  /*b5e0*/  @!P0 SYNCS.PHASECHK.TRANS64 P0, [R9+URZ], R4 ;  /* 0x00000004090085a7 */ /* 0x000e64000800007f */
[----:B-1----:R-:W-:Y:S05]  /*b5f0*/  @!P0 BRA `(.L_x_310) ;  /* 0xfffffffc00f08947 */ /* 0x002fea000383ffff */
[----:B------:R-:W-:Y:S05]  /*b600*/  BRA `(.L_x_325) ;  /* 0xfffffff800bc7947 */ /* 0x000fea000383ffff */
.L_x_311:
[----:B0-----:R0:W1:Y:S02]  /*b610*/  SYNCS.PHASECHK.TRANS64.TRYWAIT P0, [R8+URZ], R5 ;  /* 0x00000005080075a7 */ /* 0x001064000800017f */
[----:B-1----:R-:W-:Y:S05]  /*b620*/  @!P0 NANOSLEEP.SYNCS 0x989680 ;  /* 0x009896800000895d */ /* 0x002fea0003900000 */
[----:B------:R-:W1:Y:S02]  /*b630*/  @!P0 SYNCS.PHASECHK.TRANS64 P0, [R8+URZ], R5 ;  /* 0x00000005080085a7 */ /* 0x000e64000800007f */
[----:B-1----:R-:W-:Y:S05]  /*b640*/  @!P0 BRA `(.L_x_311) ;  /* 0xfffffffc00f08947 */ /* 0x002fea000383ffff */
[----:B------:R-:W-:Y:S05]  /*b650*/  BRA `(.L_x_326) ;  /* 0xfffffff800cc7947 */ /* 0x000fea000383ffff */
.L_x_312:
[----:B-1----:R1:W2:Y:S02]  /*b660*/  SYNCS.PHASECHK.TRANS64.TRYWAIT P0, [R11+URZ], R6 ;  /* 0x000000060b0075a7 */ /* 0x0022a4000800017f */
[----:B--2---:R-:W-:Y:S05]  /*b670*/  @!P0 NANOSLEEP.SYNCS 0x989680 ;  /* 0x009896800000895d */ /* 0x004fea0003900000 */
[----:B------:R-:W2:Y:S02]  /*b680*/  @!P0 SYNCS.PHASECHK.TRANS64 P0, [R11+URZ], R6 ;  /* 0x000000060b0085a7 */ /* 0x000ea4000800007f */
[----:B--2---:R-:W-:Y:S05]  /*b690*/  @!P0 BRA `(.L_x_312) ;  /* 0xfffffffc00f08947 */ /* 0x004fea000383ffff */
[----:B------:R-:W-:Y:S05]  /*b6a0*/  BRA `(.L_x_327) ;  /* 0xfffffff800d47947 */ /* 0x000fea000383ffff */
.L_x_328:
[----:B------:R-:W-:-:S00]  /*b6b0*/  BRA `(.L_x_328) ;  /* 0xfffffffc00fc7947 */ /* 0x000fc0000383ffff */
[----:B------:R-:W-:-:S00]  /*b6c0*/  NOP ;  /* 0x0000000000007918 */ /* 0x000fc00000000000 */
        /* <DEDUP_REMOVED lines=11> */
.L_x_329:


//--------------------- .nv.global.init           --------------------------
	.section	.nv.global.init,"aw",@progbits
.nv.global.init:
	.type		$str$22,@object
	.size		$str$22,($str$23 - $str$22)
$str$22:
        /*0000*/ 	.byte	0x6b, 0x5f, 0x74, 0x69, 0x6c, 0x65, 0x5f, 0x63, 0x6f, 0x75, 0x6e, 0x74, 0x20, 0x3e, 0x3d, 0x20
        /*0010*/ 	.byte	0x31, 0x00
	.type		$str$23,@object
	.size		$str$23,(__unnamed_1 - $str$23)
$str$23:
        /*0012*/ 	.byte	0x2f, 0x74, 0x6d, 0x70, 0x2f, 0x63, 0x75, 0x74, 0x6c, 0x61, 0x73, 0x73, 0x5f, 0x73, 0x77, 0x65
        /*0022*/ 	.byte	0x65, 0x70, 0x5f, 0x73, 0x72, 0x63, 0x2f, 0x69, 0x6e, 0x63, 0x6c, 0x75, 0x64, 0x65, 0x2f, 0x63
        /*0032*/ 	.byte	0x75, 0x74, 0x6c, 0x61, 0x73, 0x73, 0x2f, 0x67, 0x65, 0x6d, 0x6d, 0x2f, 0x63, 0x6f, 0x6c, 0x6c
        /*0042*/ 	.byte	0x65, 0x63, 0x74, 0x69, 0x76, 0x65, 0x2f, 0x73, 0x6d, 0x39, 0x30, 0x5f, 0x6d, 0x6d, 0x61, 0x5f
        /*0052*/ 	.byte	0x74, 0x6d, 0x61, 0x5f, 0x67, 0x6d, 0x6d, 0x61, 0x5f, 0x73, 0x73, 0x5f, 0x77, 0x61, 0x72, 0x70
        /*0062*/ 	.byte	0x73, 0x70, 0x65, 0x63, 0x69, 0x61, 0x6c, 0x69, 0x7a, 0x65, 0x64, 0x2e, 0x68, 0x70, 0x70, 0x00
	.type		__unnamed_1,@object
	.size		__unnamed_1,(.L_0 - __unnamed_1)
__unnamed_1:
        /*0072*/ 	.byte	0x76, 0x6f, 0x69, 0x64, 0x20, 0x63, 0x75, 0x74, 0x6c, 0x61, 0x73, 0x73, 0x3a, 0x3a, 0x67, 0x65
        /* <DEDUP_REMOVED lines=180> */
        /*0bc2*/ 	.byte	0x5d, 0x00
.L_0:


//--------------------- .nv.shared._ZN7cutlass13device_kernelINS_4gemm6kernel13GemmUniversalIN4cute5tupleIJiiiiEEENS1_10collective13CollectiveMmaINS1_34MainloopSm90TmaGmmaWarpSpecializedILi6ENS5_IJNS4_1CILi1EEESB_SB_EEENS1_32KernelTmaWarpSpecializedPingpongEEENS5_IJNSA_ILi64EEENSA_ILi256EEENSA_ILi32EEEEEENS_10bfloat16_tENS5_IJlSB_lEEESJ_SK_NS4_8TiledMMAINS4_8MMA_AtomIJNS4_4SM904GMMA28MMA_64x256x16_F32BF16BF16_SSILNSO_5MajorE0ELSQ_0ELNSO_7ScaleInE1ELSR_1EEEEEENS4_6LayoutISC_NS5_IJNSA_ILi0EEESV_SV_EEEEENS5_IJNS4_10UnderscoreESY_SY_EEEEENS4_13SM90_TMA_LOADENS4_14ComposedLayoutINS4_7SwizzleILi2ELi4ELi3EEENS4_18smem_ptr_flag_bitsILi16EEENSU_INS5_IJNSA_ILi8EEESH_EEENS5_IJSH_SB_EEEEEEEvNS4_8identityES11_S1B_vS1C_EENS_8epilogue10collective6detail29Sm90TmaWarpSpecializedAdapterINS1F_15DefaultEpilogueISJ_SK_SK_NS1E_6thread17LinearCombinationISJ_Li1EffLNS1J_9ScaleType4KindE0ELNS_15FloatRoundStyleE2ESJ_EENS1_15EpilogueDefaultEEEEEvvEEEEvNT_6ParamsE --------------------------
	.section	.nv.shared._ZN7cutlass13device_kernelINS_4gemm6kernel13GemmUniversalIN4cute5tupleIJiiiiEEENS1_10collective13CollectiveMmaINS1_34MainloopSm90TmaGmmaWarpSpecializedILi6ENS5_IJNS4_1CILi1EEESB_SB_EEENS1_32KernelTmaWarpSpecializedPingpongEEENS5_IJNSA_ILi64EEENSA_ILi256EEENSA_ILi32EEEEEENS_10bfloat16_tENS5_IJlSB_lEEESJ_SK_NS4_8TiledMMAINS4_8MMA_AtomIJNS4_4SM904GMMA28MMA_64x256x16_F32BF16BF16_SSILNSO_5MajorE0ELSQ_0ELNSO_7ScaleInE1ELSR_1EEEEEENS4_6LayoutISC_NS5_IJNSA_ILi0EEESV_SV_EEEEENS5_IJNS4_10UnderscoreESY_SY_EEEEENS4_13SM90_TMA_LOADENS4_14ComposedLayoutINS4_7SwizzleILi2ELi4ELi3EEENS4_18smem_ptr_flag_bitsILi16EEENSU_INS5_IJNSA_ILi8EEESH_EEENS5_IJSH_SB_EEEEEEEvNS4_8identityES11_S1B_vS1C_EENS_8epilogue10collective6detail29Sm90TmaWarpSpecializedAdapterINS1F_15DefaultEpilogueISJ_SK_SK_NS1E_6thread17LinearCombinationISJ_Li1EffLNS1J_9ScaleType4KindE0ELNS_15FloatRoundStyleE2ESJ_EENS1_15EpilogueDefaultEEEEEvvEEEEvNT_6ParamsE,"aw",@nobits
	.sectionflags	@""
	.align	16
	.zero		1024


//--------------------- .nv.shared.reserved.0     --------------------------
	.section	.nv.shared.reserved.0,"aw",@nobits
	.weak		__nv_reservedSMEM_offset_0_alias
	.size		__nv_reservedSMEM_offset_0_alias, 0, 0
	.other		__nv_reservedSMEM_offset_0_alias,@"STO_CUDA_RESERVED_SHARED STV_DEFAULT"
__nv_reservedSMEM_offset_0_alias:
	.zero		0


//--------------------- .nv.global                --------------------------
	.section	.nv.global,"aw",@nobits
.nv.global:
	.type		_ZN40_INTERNAL_db7613f7_4_k_cu_60b5ad01_285174cute1_E,@object
	.size		_ZN40_INTERNAL_db7613f7_4_k_cu_60b5ad01_285174cute1_E,(_ZN40_INTERNAL_db7613f7_4_k_cu_60b5ad01_285174cuda3std3__45__cpo6cbeginE - _ZN40_INTERNAL_db7613f7_4_k_cu_60b5ad01_285174cute1_E)
_ZN40_INTERNAL_db7613f7_4_k_cu_60b5ad01_285174cute1_E:
	.zero		1
	.type		_ZN40_INTERNAL_db7613f7_4_k_cu_60b5ad01_285174cuda3std3__45__cpo6cbeginE,@object
	.size		_ZN40_INTERNAL_db7613f7_4_k_cu_60b5ad01_285174cuda3std3__45__cpo6cbeginE,(_ZN40_INTERNAL_db7613f7_4_k_cu_60b5ad01_285174cuda3std3__48in_placeE - _ZN40_INTERNAL_db7613f7_4_k_cu_60b5ad01_285174cuda3std3__45__cpo6cbeginE)
_ZN40_INTERNAL_db7613f7_4_k_cu_60b5ad01_285174cuda3std3__45__cpo6cbeginE:
	.zero		1
	.type		_ZN40_INTERNAL_db7613f7_4_k_cu_60b5ad01_285174cuda3std3__48in_placeE,@object
	.size		_ZN40_INTERNAL_db7613f7_4_k_cu_60b5ad01_285174cuda3std3__48in_placeE,(_ZN40_INTERNAL_db7613f7_4_k_cu_60b5ad01_285174cuda3std6ranges3__45__cpo9iter_moveE - _ZN40_INTERNAL_db7613f7_4_k_cu_60b5ad01_285174cuda3std3__48in_placeE)
_ZN40_INTERNAL_db7613f7_4_k_cu_60b5ad01_285174cuda3std3__48in_placeE:
	.zero		1
	.type		_ZN40_INTERNAL_db7613f7_4_k_cu_60b5ad01_285174cuda3std6ranges3__45__cpo9iter_moveE,@object
	.size		_ZN40_INTERNAL_db7613f7_4_k_cu_60b5ad01_285174cuda3std6ranges3__45__cpo9iter_moveE,(_ZN40_INTERNAL_db7613f7_4_k_cu_60b5ad01_285174cuda3std3__45__cpo5beginE - _ZN40_INTERNAL_db7613f7_4_k_cu_60b5ad01_285174cuda3std6ranges3__45__cpo9iter_moveE)
_ZN40_INTERNAL_db7613f7_4_k_cu_60b5ad01_285174cuda3std6ranges3__45__cpo9iter_moveE:
	.zero		1
	.type		_ZN40_INTERNAL_db7613f7_4_k_cu_60b5ad01_285174cuda3std3__45__cpo5beginE,@object
	.size		_ZN40_INTERNAL_db7613f7_4_k_cu_60b5ad01_285174cuda3std3__45__cpo5beginE,(_ZN40_INTERNAL_db7613f7_4_k_cu_60b5ad01_285174cuda3std3__442_GLOBAL__N__db7613f7_4_k_cu_60b5ad01_285176ignoreE - _ZN40_INTERNAL_db7613f7_4_k_cu_60b5ad01_285174cuda3std3__45__cpo5beginE)
_ZN40_INTERNAL_db7613f7_4_k_cu_60b5ad01_285174cuda3std3__45__cpo5beginE:
	.zero		1
	.type		_ZN40_INTERNAL_db7613f7_4_k_cu_60b5ad01_285174cuda3std3__442_GLOBAL__N__db7613f7_4_k_cu_60b5ad01_285176ignoreE,@object
	.size		_ZN40_INTERNAL_db7613f7_4_k_cu_60b5ad01_285174cuda3std3__442_GLOBAL__N__db7613f7_4_k_cu_60b5ad01_285176ignoreE,(_ZN40_INTERNAL_db7613f7_4_k_cu_60b5ad01_285174cute7productE - _ZN40_INTERNAL_db7613f7_4_k_cu_60b5ad01_285174cuda3std3__442_GLOBAL__N__db7613f7_4_k_cu_60b5ad01_285176ignoreE)
_ZN40_INTERNAL_db7613f7_4_k_cu_60b5ad01_285174cuda3std3__442_GLOBAL__N__db7613f7_4_k_cu_60b5ad01_285176ignoreE:
	.zero		1
	.type		_ZN40_INTERNAL_db7613f7_4_k_cu_60b5ad01_285174cute7productE,@object
	.size		_ZN40_INTERNAL_db7613f7_4_k_cu_60b5ad01_285174cute7productE,(_ZN40_INTERNAL_db7613f7_4_k_cu_60b5ad01_285174cuda3std3__45__cpo3endE - _ZN40_INTERNAL_db7613f7_4_k_cu_60b5ad01_285174cute7productE)
_ZN40_INTERNAL_db7613f7_4_k_cu_60b5ad01_285174cute7productE:
	.zero		1
	.type		_ZN40_INTERNAL_db7613f7_4_k_cu_60b5ad01_285174cuda3std3__45__cpo3endE,@object
	.size		_ZN40_INTERNAL_db7613f7_4_k_cu_60b5ad01_285174cuda3std3__45__cpo3endE,(_ZN40_INTERNAL_db7613f7_4_k_cu_60b5ad01_285174cuda3std3__419piecewise_constructE - _ZN40_INTERNAL_db7613f7_4_k_cu_60b5ad01_285174cuda3std3__45__cpo3endE)
_ZN40_INTERNAL_db7613f7_4_k_cu_60b5ad01_285174cuda3std3__45__cpo3endE:
	.zero		1
	.type		_ZN40_INTERNAL_db7613f7_4_k_cu_60b5ad01_285174cuda3std3__419piecewise_constructE,@object
	.size		_ZN40_INTERNAL_db7613f7_4_k_cu_60b5ad01_285174cuda3std3__419piecewise_constructE,(_ZN40_INTERNAL_db7613f7_4_k_cu_60b5ad01_285174cuda3std3__45__cpo4cendE - _ZN40_INTERNAL_db7613f7_4_k_cu_60b5ad01_285174cuda3std3__419piecewise_constructE)
_ZN40_INTERNAL_db7613f7_4_k_cu_60b5ad01_285174cuda3std3__419piecewise_constructE:
	.zero		1
	.type		_ZN40_INTERNAL_db7613f7_4_k_cu_60b5ad01_285174cuda3std3__45__cpo4cendE,@object
	.size		_ZN40_INTERNAL_db7613f7_4_k_cu_60b5ad01_285174cuda3std3__45__cpo4cendE,(_ZN40_INTERNAL_db7613f7_4_k_cu_60b5ad01_285174cuda3std6ranges3__45__cpo4swapE - _ZN40_INTERNAL_db7613f7_4_k_cu_60b5ad01_285174cuda3std3__45__cpo4cendE)
_ZN40_INTERNAL_db7613f7_4_k_cu_60b5ad01_285174cuda3std3__45__cpo4cendE:
	.zero		1
	.type		_ZN40_INTERNAL_db7613f7_4_k_cu_60b5ad01_285174cuda3std6ranges3__45__cpo4swapE,@object
	.size		_ZN40_INTERNAL_db7613f7_4_k_cu_60b5ad01_285174cuda3std6ranges3__45__cpo4swapE,(.L_8 - _ZN40_INTERNAL_db7613f7_4_k_cu_60b5ad01_285174cuda3std6ranges3__45__cpo4swapE)
_ZN40_INTERNAL_db7613f7_4_k_cu_60b5ad01_285174cuda3std6ranges3__45__cpo4swapE:
	.zero		1
.L_8:


//--------------------- .nv.constant0._ZN7cutlass13device_kernelINS_4gemm6kernel13GemmUniversalIN4cute5tupleIJiiiiEEENS1_10collective13CollectiveMmaINS1_34MainloopSm90TmaGmmaWarpSpecializedILi6ENS5_IJNS4_1CILi1EEESB_SB_EEENS1_32KernelTmaWarpSpecializedPingpongEEENS5_IJNSA_ILi64EEENSA_ILi256EEENSA_ILi32EEEEEENS_10bfloat16_tENS5_IJlSB_lEEESJ_SK_NS4_8TiledMMAINS4_8MMA_AtomIJNS4_4SM904GMMA28MMA_64x256x16_F32BF16BF16_SSILNSO_5MajorE0ELSQ_0ELNSO_7ScaleInE1ELSR_1EEEEEENS4_6LayoutISC_NS5_IJNSA_ILi0EEESV_SV_EEEEENS5_IJNS4_10UnderscoreESY_SY_EEEEENS4_13SM90_TMA_LOADENS4_14ComposedLayoutINS4_7SwizzleILi2ELi4ELi3EEENS4_18smem_ptr_flag_bitsILi16EEENSU_INS5_IJNSA_ILi8EEESH_EEENS5_IJSH_SB_EEEEEEEvNS4_8identityES11_S1B_vS1C_EENS_8epilogue10collective6detail29Sm90TmaWarpSpecializedAdapterINS1F_15DefaultEpilogueISJ_SK_SK_NS1E_6thread17LinearCombinationISJ_Li1EffLNS1J_9ScaleType4KindE0ELNS_15FloatRoundStyleE2ESJ_EENS1_15EpilogueDefaultEEEEEvvEEEEvNT_6ParamsE --------------------------
	.section	.nv.constant0._ZN7cutlass13device_kernelINS_4gemm6kernel13GemmUniversalIN4cute5tupleIJiiiiEEENS1_10collective13CollectiveMmaINS1_34MainloopSm90TmaGmmaWarpSpecializedILi6ENS5_IJNS4_1CILi1EEESB_SB_EEENS1_32KernelTmaWarpSpecializedPingpongEEENS5_IJNSA_ILi64EEENSA_ILi256EEENSA_ILi32EEEEEENS_10bfloat16_tENS5_IJlSB_lEEESJ_SK_NS4_8TiledMMAINS4_8MMA_AtomIJNS4_4SM904GMMA28MMA_64x256x16_F32BF16BF16_SSILNSO_5MajorE0ELSQ_0ELNSO_7ScaleInE1ELSR_1EEEEEENS4_6LayoutISC_NS5_IJNSA_ILi0EEESV_SV_EEEEENS5_IJNS4_10UnderscoreESY_SY_EEEEENS4_13SM90_TMA_LOADENS4_14ComposedLayoutINS4_7SwizzleILi2ELi4ELi3EEENS4_18smem_ptr_flag_bitsILi16EEENSU_INS5_IJNSA_ILi8EEESH_EEENS5_IJSH_SB_EEEEEEEvNS4_8identityES11_S1B_vS1C_EENS_8epilogue10collective6detail29Sm90TmaWarpSpecializedAdapterINS1F_15DefaultEpilogueISJ_SK_SK_NS1E_6thread17LinearCombinationISJ_Li1EffLNS1J_9ScaleType4KindE0ELNS_15FloatRoundStyleE2ESJ_EENS1_15EpilogueDefaultEEEEEvvEEEEvNT_6ParamsE,"a",@progbits
	.sectionflags	@""
	.align	4
.nv.constant0._ZN7cutlass13device_kernelINS_4gemm6kernel13GemmUniversalIN4cute5tupleIJiiiiEEENS1_10collective13CollectiveMmaINS1_34MainloopSm90TmaGmmaWarpSpecializedILi6ENS5_IJNS4_1CILi1EEESB_SB_EEENS1_32KernelTmaWarpSpecializedPingpongEEENS5_IJNSA_ILi64EEENSA_ILi256EEENSA_ILi32EEEEEENS_10bfloat16_tENS5_IJlSB_lEEESJ_SK_NS4_8TiledMMAINS4_8MMA_AtomIJNS4_4SM904GMMA28MMA_64x256x16_F32BF16BF16_SSILNSO_5MajorE0ELSQ_0ELNSO_7ScaleInE1ELSR_1EEEEEENS4_6LayoutISC_NS5_IJNSA_ILi0EEESV_SV_EEEEENS5_IJNS4_10UnderscoreESY_SY_EEEEENS4_13SM90_TMA_LOADENS4_14ComposedLayoutINS4_7SwizzleILi2ELi4ELi3EEENS4_18smem_ptr_flag_bitsILi16EEENSU_INS5_IJNSA_ILi8EEESH_EEENS5_IJSH_SB_EEEEEEEvNS4_8identityES11_S1B_vS1C_EENS_8epilogue10collective6detail29Sm90TmaWarpSpecializedAdapterINS1F_15DefaultEpilogueISJ_SK_SK_NS1E_6thread17LinearCombinationISJ_Li1EffLNS1J_9ScaleType4KindE0ELNS_15FloatRoundStyleE2ESJ_EENS1_15EpilogueDefaultEEEEEvvEEEEvNT_6ParamsE:
	.zero		1664


//--------------------- SYMBOLS --------------------------

	.type		.nv.reservedSmem.offset0,@object
	.size		.nv.reservedSmem.offset0,0x4
	.type		__assertfail,@function
